	.target	sm_90a

	.elftype	@"ET_EXEC"


//--------------------- .note.nv.tkinfo           --------------------------
	.section	.note.nv.tkinfo,"",@"SHT_NOTE"
	.sectionflags	@"SHF_NOTE_NV_TKINFO"
	.tkinfo
        /*0018*/ 	.word	0x00000002
        /*0030*/ 	.string	""
        /*0030*/ 	.string	"ptxas"
        /*0030*/ 	.string	"Cuda compilation tools, release 13.0, V13.0.88"
        /*0030*/ 	.string	"Build cuda_13.0.r13.0/compiler.36424714_0"
        /*0030*/ 	.string	"-v  -suppress-debug-info  -lineinfo  -arch sm_90a "



//--------------------- .note.nv.cuinfo           --------------------------
	.section	.note.nv.cuinfo,"",@"SHT_NOTE"
	.sectionflags	@"SHF_NOTE_NV_CUINFO"
        /*0018*/ 	.short	0x0002
        /*001a*/ 	.short	0x005a
        /*001c*/ 	.short	0x0082
	.zero		2


//--------------------- .nv.info                  --------------------------
	.section	.nv.info,"",@"SHT_CUDA_INFO"
	.align	4


	//----- nvinfo : EIATTR_REGCOUNT
	.align		4
        /*0000*/ 	.byte	0x04, 0x2f
        /*0002*/ 	.short	(.L_1 - .L_0)
	.align		4
.L_0:
        /*0004*/ 	.word	index@(matmul_kernel)
        /*0008*/ 	.word	0x00000020


	//----- nvinfo : EIATTR_FRAME_SIZE
	.align		4
.L_1:
        /*000c*/ 	.byte	0x04, 0x11
        /*000e*/ 	.short	(.L_3 - .L_2)
	.align		4
.L_2:
        /*0010*/ 	.word	index@(matmul_kernel)
        /*0014*/ 	.word	0x000016c0


	//----- nvinfo : EIATTR_MIN_STACK_SIZE
	.align		4
.L_3:
        /*0018*/ 	.byte	0x04, 0x12
        /*001a*/ 	.short	(.L_5 - .L_4)
	.align		4
.L_4:
        /*001c*/ 	.word	index@(matmul_kernel)
        /*0020*/ 	.word	0x000016c0
.L_5:


//--------------------- .nv.compat                --------------------------
	.section	.nv.compat,"",@"SHT_CUDA_COMPAT_INFO"
	.align	4
        /*0000*/ 	.byte	0x02, 0x09, 0x01, 0x00, 0x02, 0x02, 0x01, 0x00, 0x02, 0x05, 0x05, 0x00, 0x03, 0x07, 0x01, 0x01
        /*0010*/ 	.byte	0x02, 0x03, 0x00, 0x00, 0x02, 0x06, 0x01, 0x00, 0x04, 0x0b, 0x08, 0x00, 0x00, 0x00, 0x00, 0x00
        /*0020*/ 	.byte	0x00, 0x00, 0x00, 0x00


//--------------------- .nv.info.matmul_kernel    --------------------------
	.section	.nv.info.matmul_kernel,"",@"SHT_CUDA_INFO"
	.sectionflags	@""
	.align	4


	//----- nvinfo : EIATTR_CUDA_API_VERSION
	.align		4
        /*0000*/ 	.byte	0x04, 0x37
        /*0002*/ 	.short	(.L_7 - .L_6)
.L_6:
        /*0004*/ 	.word	0x00000082


	//----- nvinfo : EIATTR_KPARAM_INFO
	.align		4
.L_7:
        /*0008*/ 	.byte	0x04, 0x17
        /*000a*/ 	.short	(.L_9 - .L_8)
.L_8:
        /*000c*/ 	.word	0x00000000
        /*0010*/ 	.short	0x000d
        /*0012*/ 	.short	0x0048
        /*0014*/ 	.byte	0x00, 0xf4, 0x21, 0x00


	//----- nvinfo : EIATTR_KPARAM_INFO
	.align		4
.L_9:
        /*0018*/ 	.byte	0x04, 0x17
        /*001a*/ 	.short	(.L_11 - .L_10)
.L_10:
        /*001c*/ 	.word	0x00000000
        /*0020*/ 	.short	0x000c
        /*0022*/ 	.short	0x0040
        /*0024*/ 	.byte	0x00, 0xf4, 0x21, 0x00


	//----- nvinfo : EIATTR_KPARAM_INFO
	.align		4
.L_11:
        /*0028*/ 	.byte	0x04, 0x17
        /*002a*/ 	.short	(.L_13 - .L_12)
.L_12:
        /*002c*/ 	.word	0x00000000
        /*0030*/ 	.short	0x000b
        /*0032*/ 	.short	0x0038
        /*0034*/ 	.byte	0x00, 0xf0, 0x11, 0x00


	//----- nvinfo : EIATTR_KPARAM_INFO
	.align		4
.L_13:
        /*0038*/ 	.byte	0x04, 0x17
        /*003a*/ 	.short	(.L_15 - .L_14)
.L_14:
        /*003c*/ 	.word	0x00000000
        /*0040*/ 	.short	0x000a
        /*0042*/ 	.short	0x0034
        /*0044*/ 	.byte	0x00, 0xf0, 0x11, 0x00


	//----- nvinfo : EIATTR_KPARAM_INFO
	.align		4
.L_15:
        /*0048*/ 	.byte	0x04, 0x17
        /*004a*/ 	.short	(.L_17 - .L_16)
.L_16:
        /*004c*/ 	.word	0x00000000
        /*0050*/ 	.short	0x0009
        /*0052*/ 	.short	0x0030
        /*0054*/ 	.byte	0x00, 0xf0, 0x11, 0x00


	//----- nvinfo : EIATTR_KPARAM_INFO
	.align		4
.L_17:
        /*0058*/ 	.byte	0x04, 0x17
        /*005a*/ 	.short	(.L_19 - .L_18)
.L_18:
        /*005c*/ 	.word	0x00000000
        /*0060*/ 	.short	0x0008
        /*0062*/ 	.short	0x002c
        /*0064*/ 	.byte	0x00, 0xf0, 0x11, 0x00


	//----- nvinfo : EIATTR_KPARAM_INFO
	.align		4
.L_19:
        /*0068*/ 	.byte	0x04, 0x17
        /*006a*/ 	.short	(.L_21 - .L_20)
.L_20:
        /*006c*/ 	.word	0x00000000
        /*0070*/ 	.short	0x0007
        /*0072*/ 	.short	0x0028
        /*0074*/ 	.byte	0x00, 0xf0, 0x11, 0x00


	//----- nvinfo : EIATTR_KPARAM_INFO
	.align		4
.L_21:
        /*0078*/ 	.byte	0x04, 0x17
        /*007a*/ 	.short	(.L_23 - .L_22)
.L_22:
        /*007c*/ 	.word	0x00000000
        /*0080*/ 	.short	0x0006
        /*0082*/ 	.short	0x0024
        /*0084*/ 	.byte	0x00, 0xf0, 0x11, 0x00


	//----- nvinfo : EIATTR_KPARAM_INFO
	.align		4
.L_23:
        /*0088*/ 	.byte	0x04, 0x17
        /*008a*/ 	.short	(.L_25 - .L_24)
.L_24:
        /*008c*/ 	.word	0x00000000
        /*0090*/ 	.short	0x0005
        /*0092*/ 	.short	0x0020
        /*0094*/ 	.byte	0x00, 0xf0, 0x11, 0x00


	//----- nvinfo : EIATTR_KPARAM_INFO
	.align		4
.L_25:
        /*0098*/ 	.byte	0x04, 0x17
        /*009a*/ 	.short	(.L_27 - .L_26)
.L_26:
        /*009c*/ 	.word	0x00000000
        /*00a0*/ 	.short	0x0004
        /*00a2*/ 	.short	0x001c
        /*00a4*/ 	.byte	0x00, 0xf0, 0x11, 0x00


	//----- nvinfo : EIATTR_KPARAM_INFO
	.align		4
.L_27:
        /*00a8*/ 	.byte	0x04, 0x17
        /*00aa*/ 	.short	(.L_29 - .L_28)
.L_28:
        /*00ac*/ 	.word	0x00000000
        /*00b0*/ 	.short	0x0003
        /*00b2*/ 	.short	0x0018
        /*00b4*/ 	.byte	0x00, 0xf0, 0x11, 0x00


	//----- nvinfo : EIATTR_KPARAM_INFO
	.align		4
.L_29:
        /*00b8*/ 	.byte	0x04, 0x17
        /*00ba*/ 	.short	(.L_31 - .L_30)
.L_30:
        /*00bc*/ 	.word	0x00000000
        /*00c0*/ 	.short	0x0002
        /*00c2*/ 	.short	0x0010
        /*00c4*/ 	.byte	0x00, 0xf4, 0x21, 0x00


	//----- nvinfo : EIATTR_KPARAM_INFO
	.align		4
.L_31:
        /*00c8*/ 	.byte	0x04, 0x17
        /*00ca*/ 	.short	(.L_33 - .L_32)
.L_32:
        /*00cc*/ 	.word	0x00000000
        /*00d0*/ 	.short	0x0001
        /*00d2*/ 	.short	0x0008
        /*00d4*/ 	.byte	0x00, 0xf4, 0x21, 0x00


	//----- nvinfo : EIATTR_KPARAM_INFO
	.align		4
.L_33:
        /*00d8*/ 	.byte	0x04, 0x17
        /*00da*/ 	.short	(.L_35 - .L_34)
.L_34:
        /*00dc*/ 	.word	0x00000000
        /*00e0*/ 	.short	0x0000
        /*00e2*/ 	.short	0x0000
        /*00e4*/ 	.byte	0x00, 0xf4, 0x21, 0x00


	//----- nvinfo : EIATTR_SPARSE_MMA_MASK
	.align		4
.L_35:
        /*00e8*/ 	.byte	0x03, 0x50
        /*00ea*/ 	.short	0x0000


	//----- nvinfo : EIATTR_MAXREG_COUNT
	.align		4
        /*00ec*/ 	.byte	0x03, 0x1b
        /*00ee*/ 	.short	0x00ff


	//----- nvinfo : EIATTR_NUM_BARRIERS
	.align		4
        /*00f0*/ 	.byte	0x02, 0x4c
        /*00f2*/ 	.byte	0x01
	.zero		1


	//----- nvinfo : EIATTR_ANNOTATIONS
	.align		4
        /*00f4*/ 	.byte	0x04, 0x55
        /*00f6*/ 	.short	(.L_37 - .L_36)


	//   ....[0]....
.L_36:
        /*00f8*/ 	.word	0x00000001
        /*00fc*/ 	.byte	0xe0, 0x00, 0x00, 0x00, 0x01, 0x00, 0x00, 0x00, 0x00, 0x01, 0x00, 0x00, 0x01, 0x00, 0x00, 0x00
        /* <DEDUP_REMOVED lines=2132> */
        /*864c*/ 	.byte	0x60, 0xf7, 0x01, 0x00, 0x01, 0x00, 0x00, 0x00, 0x90, 0xf7, 0x01, 0x00


	//----- nvinfo : EIATTR_MERCURY_ISA_VERSION
	.align		4
.L_37:
        /*8658*/ 	.byte	0x03, 0x5f
        /*865a*/ 	.short	0x0101


	//----- nvinfo : EIATTR_EXIT_INSTR_OFFSETS
	.align		4
        /*865c*/ 	.byte	0x04, 0x1c
        /*865e*/ 	.short	(.L_39 - .L_38)


	//   ....[0]....
.L_38:
        /*8660*/ 	.word	0x0001f8b0


	//   ....[1]....
        /*8664*/ 	.word	0x0001f8e0


	//----- nvinfo : EIATTR_REQNTID
	.align		4
.L_39:
        /*8668*/ 	.byte	0x04, 0x10
        /*866a*/ 	.short	(.L_41 - .L_40)
.L_40:
        /*866c*/ 	.word	0x00000040
        /*8670*/ 	.word	0x00000001
        /*8674*/ 	.word	0x00000001


	//----- nvinfo : EIATTR_CBANK_PARAM_SIZE
	.align		4
.L_41:
        /*8678*/ 	.byte	0x03, 0x19
        /*867a*/ 	.short	0x0050


	//----- nvinfo : EIATTR_PARAM_CBANK
	.align		4
        /*867c*/ 	.byte	0x04, 0x0a
        /*867e*/ 	.short	(.L_43 - .L_42)
	.align		4
.L_42:
        /*8680*/ 	.word	index@(.nv.constant0.matmul_kernel)
        /*8684*/ 	.short	0x0210
        /*8686*/ 	.short	0x0050


	//----- nvinfo : EIATTR_SW_WAR
	.align		4
.L_43:
        /*8688*/ 	.byte	0x04, 0x36
        /*868a*/ 	.short	(.L_45 - .L_44)
.L_44:
        /*868c*/ 	.word	0x00000008
.L_45:


//--------------------- .nv.callgraph             --------------------------
	.section	.nv.callgraph,"",@"SHT_CUDA_CALLGRAPH"
	.align	4
	.sectionentsize	8
	.align		4
        /*0000*/ 	.word	0x00000000
	.align		4
        /*0004*/ 	.word	0xffffffff
	.align		4
        /*0008*/ 	.word	0x00000000
	.align		4
        /*000c*/ 	.word	0xfffffffe
	.align		4
        /*0010*/ 	.word	0x00000000
	.align		4
        /*0014*/ 	.word	0xfffffffd
	.align		4
        /*0018*/ 	.word	0x00000000
	.align		4
        /*001c*/ 	.word	0xfffffffc


//--------------------- .text.matmul_kernel       --------------------------
	.section	.text.matmul_kernel,"ax",@progbits
	.align	128
        .global         matmul_kernel
        .type           matmul_kernel,@function
        .size           matmul_kernel,(.L_x_3 - matmul_kernel)
        .other          matmul_kernel,@"STO_CUDA_ENTRY STV_DEFAULT"
matmul_kernel:
.text.matmul_kernel:
[----:B------:R-:W0:Y:S08]  /*0000*/  LDC R1, c[0x0][0x28] ;  /* 0x00000a00ff017b82 */ /* 0x000e300000000800 */
[----:B------:R-:W1:Y:S01]  /*0010*/  LDC.64 R2, c[0x0][0x228] ;  /* 0x00008a00ff027b82 */ /* 0x000e620000000a00 */
[----:B0-----:R-:W-:Y:S01]  /*0020*/  VIADD R1, R1, 0xffffe940 ;  /* 0xffffe94001017836 */ /* 0x001fe20000000000 */
[----:B------:R-:W-:Y:S01]  /*0030*/  UMOV UR4, 0x400 ;  /* 0x0000040000047882 */ /* 0x000fe20000000000 */
[----:B------:R-:W-:-:S02]  /*0040*/  CS2R R14, SRZ ;  /* 0x00000000000e7805 */ /* 0x000fc4000001ff00 */
[----:B------:R-:W-:Y:S02]  /*0050*/  CS2R R16, SRZ ;  /* 0x0000000000107805 */ /* 0x000fe4000001ff00 */
[----:B------:R-:W-:Y:S02]  /*0060*/  CS2R R18, SRZ ;  /* 0x0000000000127805 */ /* 0x000fe4000001ff00 */
[----:B------:R-:W-:Y:S02]  /*0070*/  CS2R R20, SRZ ;  /* 0x0000000000147805 */ /* 0x000fe4000001ff00 */
[----:B------:R-:W-:Y:S01]  /*0080*/  CS2R R22, SRZ ;  /* 0x0000000000167805 */ /* 0x000fe2000001ff00 */
[----:B------:R-:W0:Y:S01]  /*0090*/  LDC R29, c[0x0][0x230] ;  /* 0x00008c00ff1d7b82 */ /* 0x000e220000000800 */
[----:B------:R-:W-:Y:S02]  /*00a0*/  CS2R R24, SRZ ;  /* 0x0000000000187805 */ /* 0x000fe4000001ff00 */
[----:B------:R-:W-:-:S05]  /*00b0*/  CS2R R26, SRZ ;  /* 0x00000000001a7805 */ /* 0x000fca000001ff00 */
[----:B------:R-:W2:Y:S01]  /*00c0*/  S2UR UR5, SR_CgaCtaId ;  /* 0x00000000000579c3 */ /* 0x000ea20000008800 */
[----:B-1----:R-:W-:Y:S01]  /*00d0*/  VIADD R0, R3, 0xf ;  /* 0x0000000f03007836 */ /* 0x002fe20000000000 */
[----:B------:R0:W-:Y:S04]  /*00e0*/  STL [R1+0xd6c], R3 ;  /* 0x000d6c0301007387 */ /* 0x0001e80000100800 */
[----:B------:R-:W-:Y:S01]  /*00f0*/  SHF.R.S32.HI R5, RZ, 0x1f, R0 ;  /* 0x0000001fff057819 */ /* 0x000fe20000011400 */
[----:B------:R1:W-:Y:S03]  /*0100*/  STL [R1+0xd70], R2 ;  /* 0x000d700201007387 */ /* 0x0003e60000100800 */
[----:B------:R-:W-:Y:S01]  /*0110*/  LEA.HI R5, R5, R0, RZ, 0x4 ;  /* 0x0000000005057211 */ /* 0x000fe200078f20ff */
[----:B------:R-:W-:Y:S01]  /*0120*/  STL [R1+0x10], RZ ;  /* 0x000010ff01007387 */ /* 0x000fe20000100800 */
[----:B0-----:R-:W-:-:S02]  /*0130*/  VIADD R3, R29, 0x3f ;  /* 0x0000003f1d037836 */ /* 0x001fc40000000000 */
[----:B------:R-:W-:Y:S01]  /*0140*/  SHF.R.S32.HI R0, RZ, 0x4, R5 ;  /* 0x00000004ff007819 */ /* 0x000fe20000011405 */
[----:B------:R-:W-:Y:S01]  /*0150*/  STL [R1+0x14], RZ ;  /* 0x000014ff01007387 */ /* 0x000fe20000100800 */
[----:B------:R-:W-:Y:S01]  /*0160*/  ULDC.64 UR8, c[0x0][0x208] ;  /* 0x0000820000087ab9 */ /* 0x000fe20000000a00 */
[----:B--2---:R-:W-:Y:S02]  /*0170*/  ULEA UR4, UR5, UR4, 0x18 ;  /* 0x0000000405047291 */ /* 0x004fe4000f8ec03f */
[----:B------:R-:W-:Y:S01]  /*0180*/  IMAD.SHL.U32 R0, R0, 0x8, RZ ;  /* 0x0000000800007824 */ /* 0x000fe200078e00ff */
[----:B------:R-:W0:Y:S04]  /*0190*/  S2R R5, SR_CTAID.X ;  /* 0x0000000000057919 */ /* 0x000e280000002500 */
[-C--:B------:R-:W-:Y:S01]  /*01a0*/  IABS R9, R0.reuse ;  /* 0x0000000000097213 */ /* 0x080fe20000000000 */
[----:B------:R-:W-:Y:S01]  /*01b0*/  STL [R1+0x18], RZ ;  /* 0x000018ff01007387 */ /* 0x000fe20000100800 */
[----:B------:R-:W-:-:S02]  /*01c0*/  IABS R12, R0 ;  /* 0x00000000000c7213 */ /* 0x000fc40000000000 */
[----:B------:R-:W2:Y:S01]  /*01d0*/  I2F.RP R4, R9 ;  /* 0x0000000900047306 */ /* 0x000ea20000209400 */
[----:B------:R-:W-:Y:S04]  /*01e0*/  STL [R1+0x1c], RZ ;  /* 0x00001cff01007387 */ /* 0x000fe80000100800 */
[----:B------:R-:W-:Y:S04]  /*01f0*/  STL [R1], RZ ;  /* 0x000000ff01007387 */ /* 0x000fe80000100800 */
[----:B------:R-:W-:Y:S04]  /*0200*/  STL [R1+0x4], RZ ;  /* 0x000004ff01007387 */ /* 0x000fe80000100800 */
[----:B------:R-:W-:Y:S01]  /*0210*/  STL [R1+0x8], RZ ;  /* 0x000008ff01007387 */ /* 0x000fe20000100800 */
[----:B--2---:R-:W2:Y:S03]  /*0220*/  MUFU.RCP R4, R4 ;  /* 0x0000000400047308 */ /* 0x004ea60000001000 */
[----:B------:R-:W-:Y:S01]  /*0230*/  STL [R1+0xc], RZ ;  /* 0x00000cff01007387 */ /* 0x000fe20000100800 */
[----:B0-----:R-:W-:Y:S01]  /*0240*/  IABS R10, R5 ;  /* 0x00000005000a7213 */ /* 0x001fe20000000000 */
[----:B--2---:R-:W-:-:S02]  /*0250*/  VIADD R6, R4, 0xffffffe ;  /* 0x0ffffffe04067836 */ /* 0x004fc40000000000 */
[----:B------:R-:W-:Y:S01]  /*0260*/  IMAD.MOV R4, RZ, RZ, -R12 ;  /* 0x000000ffff047224 */ /* 0x000fe200078e0a0c */
[----:B------:R-:W-:Y:S01]  /*0270*/  CS2R R12, SRZ ;  /* 0x00000000000c7805 */ /* 0x000fe2000001ff00 */
[----:B------:R0:W2:Y:S02]  /*0280*/  F2I.FTZ.U32.TRUNC.NTZ R7, R6 ;  /* 0x0000000600077305 */ /* 0x0000a4000021f000 */
[----:B0-----:R-:W-:Y:S02]  /*0290*/  IMAD.MOV.U32 R6, RZ, RZ, RZ ;  /* 0x000000ffff067224 */ /* 0x001fe400078e00ff */
[----:B--2---:R-:W-:-:S04]  /*02a0*/  IMAD.MOV R8, RZ, RZ, -R7 ;  /* 0x000000ffff087224 */ /* 0x004fc800078e0a07 */
[----:B------:R-:W-:Y:S02]  /*02b0*/  IMAD R11, R8, R9, RZ ;  /* 0x00000009080b7224 */ /* 0x000fe400078e02ff */
[----:B------:R-:W-:Y:S02]  /*02c0*/  IMAD.MOV.U32 R8, RZ, RZ, R10 ;  /* 0x000000ffff087224 */ /* 0x000fe400078e000a */
[----:B------:R-:W-:-:S06]  /*02d0*/  IMAD.HI.U32 R7, R7, R11, R6 ;  /* 0x0000000b07077227 */ /* 0x000fcc00078e0006 */
[----:B------:R-:W-:-:S04]  /*02e0*/  IMAD.HI.U32 R7, R7, R8, RZ ;  /* 0x0000000807077227 */ /* 0x000fc800078e00ff */
[----:B------:R-:W-:-:S05]  /*02f0*/  IMAD R4, R7, R4, R8 ;  /* 0x0000000407047224 */ /* 0x000fca00078e0208 */
[----:B------:R-:W-:-:S13]  /*0300*/  ISETP.GT.U32.AND P1, PT, R9, R4, PT ;  /* 0x000000040900720c */ /* 0x000fda0003f24070 */
[----:B------:R-:W-:Y:S02]  /*0310*/  @!P1 IMAD.IADD R4, R4, 0x1, -R9 ;  /* 0x0000000104049824 */ /* 0x000fe400078e0a09 */
[----:B------:R-:W-:Y:S01]  /*0320*/  @!P1 VIADD R7, R7, 0x1 ;  /* 0x0000000107079836 */ /* 0x000fe20000000000 */
[----:B------:R-:W-:Y:S02]  /*0330*/  ISETP.NE.AND P1, PT, R0, RZ, PT ;  /* 0x000000ff0000720c */ /* 0x000fe40003f25270 */
[----:B------:R-:W-:Y:S02]  /*0340*/  ISETP.GE.U32.AND P0, PT, R4, R9, PT ;  /* 0x000000090400720c */ /* 0x000fe40003f06070 */
[----:B------:R-:W-:-:S04]  /*0350*/  LOP3.LUT R4, R5, R0, RZ, 0x3c, !PT ;  /* 0x0000000005047212 */ /* 0x000fc800078e3cff */
[----:B------:R-:W-:Y:S01]  /*0360*/  ISETP.GE.AND P2, PT, R4, RZ, PT ;  /* 0x000000ff0400720c */ /* 0x000fe20003f46270 */
[----:B------:R-:W-:Y:S02]  /*0370*/  VIADD R4, R2, 0xff ;  /* 0x000000ff02047836 */ /* 0x000fe40000000000 */
[----:B-1----:R-:W0:Y:S04]  /*0380*/  S2R R2, SR_TID.X ;  /* 0x0000000000027919 */ /* 0x002e280000002100 */
[----:B------:R-:W-:-:S04]  /*0390*/  @P0 VIADD R7, R7, 0x1 ;  /* 0x0000000107070836 */ /* 0x000fc80000000000 */
[----:B------:R-:W-:Y:S01]  /*03a0*/  IMAD.MOV.U32 R6, RZ, RZ, R7 ;  /* 0x000000ffff067224 */ /* 0x000fe200078e0007 */
[----:B------:R-:W-:-:S03]  /*03b0*/  SHF.R.S32.HI R7, RZ, 0x1f, R4 ;  /* 0x0000001fff077819 */ /* 0x000fc60000011404 */
[----:B------:R-:W-:Y:S01]  /*03c0*/  @!P2 IMAD.MOV R6, RZ, RZ, -R6 ;  /* 0x000000ffff06a224 */ /* 0x000fe200078e0a06 */
[----:B------:R-:W-:Y:S02]  /*03d0*/  @!P1 LOP3.LUT R6, RZ, R0, RZ, 0x33, !PT ;  /* 0x00000000ff069212 */ /* 0x000fe400078e33ff */
[----:B------:R-:W-:-:S03]  /*03e0*/  LEA.HI R7, R7, R4, RZ, 0x8 ;  /* 0x0000000407077211 */ /* 0x000fc600078f40ff */
[----:B------:R-:W-:Y:S02]  /*03f0*/  IMAD.SHL.U32 R28, R6, 0x8, RZ ;  /* 0x00000008061c7824 */ /* 0x000fe400078e00ff */
[----:B------:R-:W-:-:S03]  /*0400*/  IMAD.MOV R6, RZ, RZ, -R6 ;  /* 0x000000ffff067224 */ /* 0x000fc600078e0a06 */
[----:B------:R-:W-:Y:S01]  /*0410*/  LEA.HI.SX32 R4, R7, -R28, 0x18 ;  /* 0x8000001c07047211 */ /* 0x000fe200078fc2ff */
[----:B------:R-:W-:Y:S02]  /*0420*/  IMAD R11, R0, R6, R5 ;  /* 0x00000006000b7224 */ /* 0x000fe400078e0205 */
[----:B------:R-:W-:Y:S01]  /*0430*/  IMAD.MOV.U32 R6, RZ, RZ, RZ ;  /* 0x000000ffff067224 */ /* 0x000fe200078e00ff */
[----:B------:R-:W-:-:S04]  /*0440*/  VIMNMX R4, R4, 0x8, PT ;  /* 0x0000000804047848 */ /* 0x000fc80003fe0100 */
[-C--:B------:R-:W-:Y:S02]  /*0450*/  IABS R10, R4.reuse ;  /* 0x00000004000a7213 */ /* 0x080fe40000000000 */
[----:B------:R-:W-:Y:S02]  /*0460*/  IABS R0, R4 ;  /* 0x0000000400007213 */ /* 0x000fe40000000000 */
[----:B------:R-:W1:Y:S01]  /*0470*/  I2F.RP R8, R10 ;  /* 0x0000000a00087306 */ /* 0x000e620000209400 */
[----:B0-----:R-:W-:-:S07]  /*0480*/  LOP3.LUT R2, R2, 0x3f, RZ, 0xc0, !PT ;  /* 0x0000003f02027812 */ /* 0x001fce00078ec0ff */
[----:B-1----:R-:W0:Y:S02]  /*0490*/  MUFU.RCP R8, R8 ;  /* 0x0000000800087308 */ /* 0x002e240000001000 */
[----:B0-----:R-:W-:-:S06]  /*04a0*/  VIADD R7, R8, 0xffffffe ;  /* 0x0ffffffe08077836 */ /* 0x001fcc0000000000 */
[----:B------:R-:W0:Y:S02]  /*04b0*/  F2I.FTZ.U32.TRUNC.NTZ R7, R7 ;  /* 0x0000000700077305 */ /* 0x000e24000021f000 */
[----:B0-----:R-:W-:-:S04]  /*04c0*/  IMAD.MOV R9, RZ, RZ, -R7 ;  /* 0x000000ffff097224 */ /* 0x001fc800078e0a07 */
[----:B------:R-:W-:Y:S01]  /*04d0*/  IMAD.MOV.U32 R5, RZ, RZ, R9 ;  /* 0x000000ffff057224 */ /* 0x000fe200078e0009 */
[----:B------:R-:W-:-:S03]  /*04e0*/  IABS R9, R11 ;  /* 0x0000000b00097213 */ /* 0x000fc60000000000 */
[----:B------:R-:W-:-:S04]  /*04f0*/  IMAD R5, R5, R10, RZ ;  /* 0x0000000a05057224 */ /* 0x000fc800078e02ff */
[----:B------:R-:W-:-:S04]  /*0500*/  IMAD.HI.U32 R6, R7, R5, R6 ;  /* 0x0000000507067227 */ /* 0x000fc800078e0006 */
[----:B------:R-:W-:Y:S02]  /*0510*/  IMAD.MOV R5, RZ, RZ, -R0 ;  /* 0x000000ffff057224 */ /* 0x000fe400078e0a00 */
[----:B------:R-:W-:Y:S01]  /*0520*/  IMAD.HI.U32 R0, R6, R9, RZ ;  /* 0x0000000906007227 */ /* 0x000fe200078e00ff */
[----:B------:R-:W-:-:S03]  /*0530*/  CS2R R6, SRZ ;  /* 0x0000000000067805 */ /* 0x000fc6000001ff00 */
[----:B------:R-:W-:Y:S01]  /*0540*/  IMAD R5, R0, R5, R9 ;  /* 0x0000000500057224 */ /* 0x000fe200078e0209 */
[----:B------:R-:W-:-:S04]  /*0550*/  CS2R R8, SRZ ;  /* 0x0000000000087805 */ /* 0x000fc8000001ff00 */
[----:B------:R-:W-:-:S13]  /*0560*/  ISETP.GT.U32.AND P1, PT, R10, R5, PT ;  /* 0x000000050a00720c */ /* 0x000fda0003f24070 */
[----:B------:R-:W-:Y:S02]  /*0570*/  @!P1 IMAD.IADD R5, R5, 0x1, -R10 ;  /* 0x0000000105059824 */ /* 0x000fe400078e0a0a */
[----:B------:R-:W-:Y:S01]  /*0580*/  @!P1 VIADD R0, R0, 0x1 ;  /* 0x0000000100009836 */ /* 0x000fe20000000000 */
[----:B------:R-:W-:Y:S02]  /*0590*/  ISETP.NE.AND P1, PT, R4, RZ, PT ;  /* 0x000000ff0400720c */ /* 0x000fe40003f25270 */
[----:B------:R-:W-:Y:S02]  /*05a0*/  ISETP.GE.U32.AND P0, PT, R5, R10, PT ;  /* 0x0000000a0500720c */ /* 0x000fe40003f06070 */
[----:B------:R-:W-:-:S04]  /*05b0*/  LOP3.LUT R5, R11, R4, RZ, 0x3c, !PT ;  /* 0x000000040b057212 */ /* 0x000fc800078e3cff */
[----:B------:R-:W-:-:S07]  /*05c0*/  ISETP.GE.AND P2, PT, R5, RZ, PT ;  /* 0x000000ff0500720c */ /* 0x000fce0003f46270 */
[----:B------:R-:W-:Y:S01]  /*05d0*/  @P0 VIADD R0, R0, 0x1 ;  /* 0x0000000100000836 */ /* 0x000fe20000000000 */
[----:B------:R-:W-:-:S05]  /*05e0*/  ISETP.GE.AND P0, PT, R3, 0x40, PT ;  /* 0x000000400300780c */ /* 0x000fca0003f06270 */
[----:B------:R-:W-:Y:S01]  /*05f0*/  @!P2 IMAD.MOV R0, RZ, RZ, -R0 ;  /* 0x000000ffff00a224 */ /* 0x000fe200078e0a00 */
[----:B------:R-:W-:-:S05]  /*0600*/  @!P1 LOP3.LUT R0, RZ, R4, RZ, 0x33, !PT ;  /* 0x00000004ff009212 */ /* 0x000fca00078e33ff */
[----:B------:R-:W-:Y:S02]  /*0610*/  IMAD.MOV R5, RZ, RZ, -R0 ;  /* 0x000000ffff057224 */ /* 0x000fe400078e0a00 */
[----:B------:R-:W-:Y:S02]  /*0620*/  IMAD.SHL.U32 R0, R0, 0x10, RZ ;  /* 0x0000001000007824 */ /* 0x000fe400078e00ff */
[----:B------:R-:W-:Y:S01]  /*0630*/  IMAD R5, R4, R5, R11 ;  /* 0x0000000504057224 */ /* 0x000fe200078e020b */
[----:B------:R-:W-:Y:S01]  /*0640*/  CS2R R10, SRZ ;  /* 0x00000000000a7805 */ /* 0x000fe2000001ff00 */
[C---:B------:R-:W-:Y:S01]  /*0650*/  VIADD R3, R0.reuse, 0x1 ;  /* 0x0000000100037836 */ /* 0x040fe20000000000 */
[----:B------:R-:W-:Y:S01]  /*0660*/  STL [R1+0xd30], R0 ;  /* 0x000d300001007387 */ /* 0x000fe20000100800 */
[----:B------:R-:W-:Y:S02]  /*0670*/  VIADD R29, R0, 0x2 ;  /* 0x00000002001d7836 */ /* 0x000fe40000000000 */
[----:B------:R-:W-:Y:S01]  /*0680*/  IMAD.IADD R28, R28, 0x1, R5 ;  /* 0x000000011c1c7824 */ /* 0x000fe200078e0205 */
[----:B------:R0:W-:Y:S01]  /*0690*/  STL [R1+0x4c], R3 ;  /* 0x00004c0301007387 */ /* 0x0001e20000100800 */
[----:B------:R-:W-:-:S03]  /*06a0*/  CS2R R4, SRZ ;  /* 0x0000000000047805 */ /* 0x000fc6000001ff00 */
[----:B------:R1:W-:Y:S01]  /*06b0*/  STL [R1+0x48], R29 ;  /* 0x0000481d01007387 */ /* 0x0003e20000100800 */
[C---:B0-----:R-:W-:Y:S02]  /*06c0*/  VIADD R3, R0.reuse, 0x3 ;  /* 0x0000000300037836 */ /* 0x041fe40000000000 */
[----:B-1----:R-:W-:-:S03]  /*06d0*/  VIADD R29, R0, 0x4 ;  /* 0x00000004001d7836 */ /* 0x002fc60000000000 */
[----:B------:R0:W-:Y:S04]  /*06e0*/  STL [R1+0x44], R3 ;  /* 0x0000440301007387 */ /* 0x0001e80000100800 */
        /* <DEDUP_REMOVED lines=17> */
[----:B0-----:R-:W-:Y:S02]  /*0800*/  IMAD R3, R28, 0x100, R2 ;  /* 0x000001001c037824 */ /* 0x001fe400078e0202 */
[C---:B------:R-:W-:Y:S02]  /*0810*/  VIADD R28, R0.reuse, 0xe ;  /* 0x0000000e001c7836 */ /* 0x040fe40000000000 */
[----:B------:R-:W-:Y:S01]  /*0820*/  VIADD R2, R3, 0x40 ;  /* 0x0000004003027836 */ /* 0x000fe20000000000 */
[----:B------:R-:W-:Y:S01]  /*0830*/  STL [R1+0xd50], R3 ;  /* 0x000d500301007387 */ /* 0x000fe20000100800 */
[----:B-1----:R-:W-:-:S02]  /*0840*/  VIADD R29, R0, 0xd ;  /* 0x0000000d001d7836 */ /* 0x002fc40000000000 */
[----:B------:R-:W-:Y:S01]  /*0850*/  VIADD R0, R0, 0xf ;  /* 0x0000000f00007836 */ /* 0x000fe20000000000 */
[----:B------:R0:W-:Y:S02]  /*0860*/  STL [R1+0xd58], R2 ;  /* 0x000d580201007387 */ /* 0x0001e40000100800 */
[C---:B0-----:R-:W-:Y:S02]  /*0870*/  VIADD R2, R3.reuse, 0x80 ;  /* 0x0000008003027836 */ /* 0x041fe40000000000 */
[----:B------:R-:W-:-:S03]  /*0880*/  VIADD R3, R3, 0xc0 ;  /* 0x000000c003037836 */ /* 0x000fc60000000000 */
[----:B------:R0:W-:Y:S04]  /*0890*/  STL [R1+0xd60], R2 ;  /* 0x000d600201007387 */ /* 0x0001e80000100800 */
[----:B0-----:R0:W5:Y:S04]  /*08a0*/  LDL.LU R2, [R1+0xd70] ;  /* 0x000d700001027983 */ /* 0x0011680000300800 */
[----:B------:R1:W-:Y:S04]  /*08b0*/  STL [R1+0xd5c], R3 ;  /* 0x000d5c0301007387 */ /* 0x0003e80000100800 */
[----:B-1----:R0:W5:Y:S01]  /*08c0*/  LDL.LU R3, [R1+0xd6c] ;  /* 0x000d6c0001037983 */ /* 0x0021620000300800 */
[----:B------:R-:W-:Y:S05]  /*08d0*/  @!P0 BRA `(.L_x_0) ;  /* 0x000001d400708947 */ /* 0x000fea0003800000 */
[----:B------:R-:W2:Y:S04]  /*08e0*/  LDL R20, [R1+0xd50] ;  /* 0x000d500001147983 */ /* 0x000ea80000100800 */
[----:B------:R-:W3:Y:S04]  /*08f0*/  LDL R21, [R1+0xd58] ;  /* 0x000d580001157983 */ /* 0x000ee80000100800 */
[----:B------:R-:W4:Y:S04]  /*0900*/  LDL R22, [R1+0xd60] ;  /* 0x000d600001167983 */ /* 0x000f280000100800 */
[----:B------:R-:W4:Y:S01]  /*0910*/  LDL R25, [R1+0xd5c] ;  /* 0x000d5c0001197983 */ /* 0x000f220000100800 */
[----:B-----5:R-:W-:Y:S01]  /*0920*/  IABS R7, R2 ;  /* 0x0000000200077213 */ /* 0x020fe20000000000 */
[----:B------:R-:W-:Y:S01]  /*0930*/  ULDC UR5, c[0x0][0x23c] ;  /* 0x00008f0000057ab9 */ /* 0x000fe20000000800 */
[----:B------:R-:W-:Y:S01]  /*0940*/  IABS R6, R3 ;  /* 0x0000000300067213 */ /* 0x000fe20000000000 */
[----:B------:R-:W4:Y:S01]  /*0950*/  LDL.LU R24, [R1+0x20] ;  /* 0x0000200001187983 */ /* 0x000f220000300800 */
[----:B------:R-:W-:Y:S01]  /*0960*/  ISETP.GE.AND P6, PT, R0, RZ, PT ;  /* 0x000000ff0000720c */ /* 0x000fe20003fc6270 */
[----:B------:R-:W-:Y:S01]  /*0970*/  ULDC.64 UR6, c[0x0][0x218] ;  /* 0x0000860000067ab9 */ /* 0x000fe20000000a00 */
[----:B------:R-:W-:Y:S01]  /*0980*/  ULDC.64 UR10, c[0x0][0x210] ;  /* 0x00008400000a7ab9 */ /* 0x000fe20000000a00 */
[----:B------:R-:W4:Y:S04]  /*0990*/  LDL.LU R26, [R1+0x28] ;  /* 0x00002800011a7983 */ /* 0x000f280000300800 */
[----:B------:R-:W4:Y:S04]  /*09a0*/  LDL.LU R27, [R1+0x2c] ;  /* 0x00002c00011b7983 */ /* 0x000f280000300800 */
[----:B------:R-:W4:Y:S01]  /*09b0*/  LDL.LU R23, [R1+0x24] ;  /* 0x0000240001177983 */ /* 0x000f220000300800 */
[----:B------:R-:W1:Y:S03]  /*09c0*/  I2F.RP R10, R7 ;  /* 0x00000007000a7306 */ /* 0x000e660000209400 */
[----:B------:R-:W-:Y:S05]  /*09d0*/  STL [R1+0xd70], R3 ;  /* 0x000d700301007387 */ /* 0x000fea0000100800 */
[----:B------:R-:W0:Y:S08]  /*09e0*/  I2F.RP R9, R6 ;  /* 0x0000000600097306 */ /* 0x000e300000209400 */
[----:B-1----:R-:W1:Y:S08]  /*09f0*/  MUFU.RCP R4, R10 ;  /* 0x0000000a00047308 */ /* 0x002e700000001000 */
[----:B0-----:R-:W-:Y:S01]  /*0a00*/  MUFU.RCP R9, R9 ;  /* 0x0000000900097308 */ /* 0x001fe20000001000 */
[----:B-1----:R-:W-:-:S07]  /*0a10*/  VIADD R11, R4, 0xffffffe ;  /* 0x0ffffffe040b7836 */ /* 0x002fce0000000000 */
[----:B------:R-:W0:Y:S02]  /*0a20*/  F2I.FTZ.U32.TRUNC.NTZ R5, R11 ;  /* 0x0000000b00057305 */ /* 0x000e24000021f000 */
[----:B0-----:R-:W-:-:S04]  /*0a30*/  IMAD.MOV R4, RZ, RZ, -R5 ;  /* 0x000000ffff047224 */ /* 0x001fc800078e0a05 */
[----:B------:R-:W-:Y:S02]  /*0a40*/  IMAD R13, R4, R7, RZ ;  /* 0x00000007040d7224 */ /* 0x000fe400078e02ff */
[----:B------:R-:W-:-:S04]  /*0a50*/  IMAD.MOV.U32 R4, RZ, RZ, RZ ;  /* 0x000000ffff047224 */ /* 0x000fc800078e00ff */
[----:B------:R-:W-:-:S04]  /*0a60*/  IMAD.HI.U32 R13, R5, R13, R4 ;  /* 0x0000000d050d7227 */ /* 0x000fc800078e0004 */
[----:B------:R-:W-:-:S06]  /*0a70*/  VIADD R5, R9, 0xffffffe ;  /* 0x0ffffffe09057836 */ /* 0x000fcc0000000000 */
[----:B------:R-:W0:Y:S01]  /*0a80*/  F2I.FTZ.U32.TRUNC.NTZ R5, R5 ;  /* 0x0000000500057305 */ /* 0x000e22000021f000 */
[----:B--2---:R-:W-:Y:S02]  /*0a90*/  IABS R8, R20 ;  /* 0x0000001400087213 */ /* 0x004fe40000000000 */
[----:B---3--:R-:W-:-:S03]  /*0aa0*/  IABS R4, R21 ;  /* 0x0000001500047213 */ /* 0x008fc60000000000 */
[----:B------:R-:W-:Y:S01]  /*0ab0*/  IMAD.HI.U32 R14, R13, R8, RZ ;  /* 0x000000080d0e7227 */ /* 0x000fe200078e00ff */
[----:B----4-:R-:W-:-:S03]  /*0ac0*/  IABS R10, R22 ;  /* 0x00000016000a7213 */ /* 0x010fc60000000000 */
[----:B------:R-:W-:Y:S02]  /*0ad0*/  IMAD.MOV R14, RZ, RZ, -R14 ;  /* 0x000000ffff0e7224 */ /* 0x000fe400078e0a0e */
[----:B------:R-:W-:Y:S01]  /*0ae0*/  IMAD.HI.U32 R11, R13, R4, RZ ;  /* 0x000000040d0b7227 */ /* 0x000fe200078e00ff */
[----:B------:R-:W-:-:S03]  /*0af0*/  IABS R9, R25 ;  /* 0x0000001900097213 */ /* 0x000fc60000000000 */
[----:B------:R-:W-:Y:S02]  /*0b00*/  IMAD R8, R7, R14, R8 ;  /* 0x0000000e07087224 */ /* 0x000fe400078e0208 */
[----:B------:R-:W-:-:S03]  /*0b10*/  IMAD.HI.U32 R12, R13, R10, RZ ;  /* 0x0000000a0d0c7227 */ /* 0x000fc600078e00ff */
[----:B------:R-:W-:Y:S01]  /*0b20*/  ISETP.GT.U32.AND P0, PT, R7, R8, PT ;  /* 0x000000080700720c */ /* 0x000fe20003f04070 */
[----:B------:R-:W-:Y:S02]  /*0b30*/  IMAD.MOV R11, RZ, RZ, -R11 ;  /* 0x000000ffff0b7224 */ /* 0x000fe400078e0a0b */
[----:B------:R-:W-:Y:S02]  /*0b40*/  IMAD.MOV R12, RZ, RZ, -R12 ;  /* 0x000000ffff0c7224 */ /* 0x000fe400078e0a0c */
[----:B------:R-:W-:-:S04]  /*0b50*/  IMAD.HI.U32 R13, R13, R9, RZ ;  /* 0x000000090d0d7227 */ /* 0x000fc800078e00ff */
[C---:B------:R-:W-:Y:S02]  /*0b60*/  IMAD R11, R7.reuse, R11, R4 ;  /* 0x0000000b070b7224 */ /* 0x040fe400078e0204 */
[C---:B------:R-:W-:Y:S01]  /*0b70*/  IMAD R10, R7.reuse, R12, R10 ;  /* 0x0000000c070a7224 */ /* 0x040fe200078e020a */
[----:B------:R-:W-:Y:S01]  /*0b80*/  IABS R12, R28 ;  /* 0x0000001c000c7213 */ /* 0x000fe20000000000 */
[----:B------:R-:W-:Y:S01]  /*0b90*/  IMAD.MOV R13, RZ, RZ, -R13 ;  /* 0x000000ffff0d7224 */ /* 0x000fe200078e0a0d */
[C---:B------:R-:W-:Y:S01]  /*0ba0*/  ISETP.GT.U32.AND P1, PT, R7.reuse, R11, PT ;  /* 0x0000000b0700720c */ /* 0x040fe20003f24070 */
[----:B------:R-:W-:Y:S01]  /*0bb0*/  @!P0 IMAD.IADD R8, R8, 0x1, -R7 ;  /* 0x0000000108088824 */ /* 0x000fe200078e0a07 */
[C---:B------:R-:W-:Y:S01]  /*0bc0*/  ISETP.GT.U32.AND P2, PT, R7.reuse, R10, PT ;  /* 0x0000000a0700720c */ /* 0x040fe20003f44070 */
[C---:B------:R-:W-:Y:S01]  /*0bd0*/  IMAD R9, R7.reuse, R13, R9 ;  /* 0x0000000d07097224 */ /* 0x040fe200078e0209 */
[----:B------:R-:W-:Y:S01]  /*0be0*/  IABS R13, R0 ;  /* 0x00000000000d7213 */ /* 0x000fe20000000000 */
[----:B0-----:R-:W-:Y:S01]  /*0bf0*/  IMAD.MOV R14, RZ, RZ, -R5 ;  /* 0x000000ffff0e7224 */ /* 0x001fe200078e0a05 */
[C---:B------:R-:W-:Y:S01]  /*0c00*/  ISETP.GT.U32.AND P3, PT, R7.reuse, R8, PT ;  /* 0x000000080700720c */ /* 0x040fe20003f64070 */
[----:B------:R-:W-:Y:S01]  /*0c10*/  IMAD.MOV.U32 R4, RZ, RZ, RZ ;  /* 0x000000ffff047224 */ /* 0x000fe200078e00ff */
[----:B------:R-:W-:Y:S01]  /*0c20*/  ISETP.GT.U32.AND P5, PT, R7, R9, PT ;  /* 0x000000090700720c */ /* 0x000fe20003fa4070 */
[----:B------:R-:W-:-:S04]  /*0c30*/  IMAD R14, R14, R6, RZ ;  /* 0x000000060e0e7224 */ /* 0x000fc800078e02ff */
[----:B------:R-:W-:Y:S02]  /*0c40*/  @!P1 IMAD.IADD R11, R11, 0x1, -R7 ;  /* 0x000000010b0b9824 */ /* 0x000fe400078e0a07 */
[----:B------:R-:W-:-:S03]  /*0c50*/  IMAD.HI.U32 R4, R5, R14, R4 ;  /* 0x0000000e05047227 */ /* 0x000fc600078e0004 */
[----:B------:R-:W-:Y:S01]  /*0c60*/  ISETP.GT.U32.AND P4, PT, R7, R11, PT ;  /* 0x0000000b0700720c */ /* 0x000fe20003f84070 */
[----:B------:R-:W-:Y:S01]  /*0c70*/  @!P2 IMAD.IADD R10, R10, 0x1, -R7 ;  /* 0x000000010a0aa824 */ /* 0x000fe200078e0a07 */
[----:B------:R-:W-:Y:S01]  /*0c80*/  ISETP.GE.AND P2, PT, R28, RZ, PT ;  /* 0x000000ff1c00720c */ /* 0x000fe20003f46270 */
[----:B------:R-:W-:-:S03]  /*0c90*/  IMAD.HI.U32 R14, R4, R13, RZ ;  /* 0x0000000d040e7227 */ /* 0x000fc600078e00ff */
[----:B------:R-:W-:Y:S01]  /*0ca0*/  ISETP.GT.U32.AND P1, PT, R7, R10, PT ;  /* 0x0000000a0700720c */ /* 0x000fe20003f24070 */
[--C-:B------:R-:W-:Y:S01]  /*0cb0*/  @!P5 IMAD.IADD R9, R9, 0x1, -R7.reuse ;  /* 0x000000010909d824 */ /* 0x100fe200078e0a07 */
[----:B------:R-:W-:Y:S01]  /*0cc0*/  ISETP.GE.AND P5, PT, R20, RZ, PT ;  /* 0x000000ff1400720c */ /* 0x000fe20003fa6270 */
[----:B------:R-:W-:Y:S01]  /*0cd0*/  @!P3 IMAD.IADD R8, R8, 0x1, -R7 ;  /* 0x000000010808b824 */ /* 0x000fe200078e0a07 */
[----:B------:R-:W-:Y:S01]  /*0ce0*/  ISETP.GE.AND P3, PT, R21, RZ, PT ;  /* 0x000000ff1500720c */ /* 0x000fe20003f66270 */
[----:B------:R-:W-:Y:S01]  /*0cf0*/  IMAD.MOV R14, RZ, RZ, -R14 ;  /* 0x000000ffff0e7224 */ /* 0x000fe200078e0a0e */
[----:B------:R-:W-:Y:S01]  /*0d00*/  ISETP.GT.U32.AND P0, PT, R7, R9, PT ;  /* 0x000000090700720c */ /* 0x000fe20003f04070 */
[----:B------:R-:W-:Y:S02]  /*0d10*/  IMAD.MOV.U32 R5, RZ, RZ, R12 ;  /* 0x000000ffff057224 */ /* 0x000fe400078e000c */
[----:B------:R-:W-:Y:S02]  /*0d20*/  IMAD R0, R6, R14, R13 ;  /* 0x0000000e06007224 */ /* 0x000fe400078e020d */
[--C-:B------:R-:W-:Y:S01]  /*0d30*/  @!P4 IMAD.IADD R11, R11, 0x1, -R7.reuse ;  /* 0x000000010b0bc824 */ /* 0x100fe200078e0a07 */
[----:B------:R-:W-:Y:S01]  /*0d40*/  ISETP.GE.AND P4, PT, R29, RZ, PT ;  /* 0x000000ff1d00720c */ /* 0x000fe20003f86270 */
[----:B------:R-:W-:Y:S01]  /*0d50*/  @!P1 IMAD.IADD R10, R10, 0x1, -R7 ;  /* 0x000000010a0a9824 */ /* 0x000fe200078e0a07 */
[----:B------:R-:W-:Y:S01]  /*0d60*/  ISETP.GT.U32.AND P1, PT, R6, R0, PT ;  /* 0x000000000600720c */ /* 0x000fe20003f24070 */
[----:B------:R-:W-:-:S04]  /*0d70*/  IMAD.HI.U32 R12, R4, R5, RZ ;  /* 0x00000005040c7227 */ /* 0x000fc800078e00ff */
[----:B------:R-:W-:Y:S01]  /*0d80*/  @!P5 IMAD.MOV R8, RZ, RZ, -R8 ;  /* 0x000000ffff08d224 */ /* 0x000fe200078e0a08 */
[----:B------:R-:W-:Y:S01]  /*0d90*/  ISETP.GE.AND P5, PT, R22, RZ, PT ;  /* 0x000000ff1600720c */ /* 0x000fe20003fa6270 */
[----:B------:R-:W-:Y:S01]  /*0da0*/  @!P3 IMAD.MOV R11, RZ, RZ, -R11 ;  /* 0x000000ffff0bb224 */ /* 0x000fe200078e0a0b */
[----:B------:R-:W-:Y:S01]  /*0db0*/  ISETP.GE.AND P3, PT, R25, RZ, PT ;  /* 0x000000ff1900720c */ /* 0x000fe20003f66270 */
[----:B------:R-:W-:Y:S01]  /*0dc0*/  IMAD.MOV R12, RZ, RZ, -R12 ;  /* 0x000000ffff0c7224 */ /* 0x000fe200078e0a0c */
[----:B------:R-:W-:Y:S01]  /*0dd0*/  LOP3.LUT R25, RZ, R2, RZ, 0x33, !PT ;  /* 0x00000002ff197212 */ /* 0x000fe200078e33ff */
[----:B------:R-:W-:Y:S01]  /*0de0*/  @!P0 IMAD.IADD R9, R9, 0x1, -R7 ;  /* 0x0000000109098824 */ /* 0x000fe200078e0a07 */
[----:B------:R-:W-:Y:S01]  /*0df0*/  IABS R7, R24 ;  /* 0x0000001800077213 */ /* 0x000fe20000000000 */
[----:B------:R-:W-:Y:S01]  /*0e00*/  IMAD R5, R6, R12, R5 ;  /* 0x0000000c06057224 */ /* 0x000fe200078e0205 */
[----:B------:R-:W-:Y:S01]  /*0e10*/  IABS R12, R29 ;  /* 0x0000001d000c7213 */ /* 0x000fe20000000000 */
[----:B------:R-:W-:Y:S01]  /*0e20*/  @!P1 IMAD.IADD R0, R0, 0x1, -R6 ;  /* 0x0000000100009824 */ /* 0x000fe200078e0a06 */
[----:B------:R-:W-:Y:S01]  /*0e30*/  ISETP.NE.AND P1, PT, R2, RZ, PT ;  /* 0x000000ff0200720c */ /* 0x000fe20003f25270 */
[----:B------:R-:W-:Y:S01]  /*0e40*/  IMAD.MOV.U32 R21, RZ, RZ, R23 ;  /* 0x000000ffff157224 */ /* 0x000fe200078e0017 */
[----:B------:R-:W-:Y:S01]  /*0e50*/  ISETP.GT.U32.AND P0, PT, R6, R5, PT ;  /* 0x000000050600720c */ /* 0x000fe20003f04070 */
[----:B------:R-:W-:Y:S01]  /*0e60*/  @!P5 IMAD.MOV R10, RZ, RZ, -R10 ;  /* 0x000000ffff0ad224 */ /* 0x000fe200078e0a0a */
[C---:B------:R-:W-:Y:S01]  /*0e70*/  SEL R23, R25.reuse, R11, !P1 ;  /* 0x0000000b19177207 */ /* 0x040fe20004800000 */
[----:B------:R-:W-:Y:S01]  /*0e80*/  @!P3 IMAD.MOV R9, RZ, RZ, -R9 ;  /* 0x000000ffff09b224 */ /* 0x000fe200078e0a09 */
[----:B------:R-:W-:Y:S01]  /*0e90*/  ISETP.GE.AND P3, PT, R24, RZ, PT ;  /* 0x000000ff1800720c */ /* 0x000fe20003f66270 */
[----:B------:R-:W-:Y:S01]  /*0ea0*/  IMAD.HI.U32 R13, R4, R12, RZ ;  /* 0x0000000c040d7227 */ /* 0x000fe200078e00ff */
[----:B------:R-:W-:-:S02]  /*0eb0*/  SEL R24, R25, R8, !P1 ;  /* 0x0000000819187207 */ /* 0x000fc40004800000 */
[C---:B------:R-:W-:Y:S01]  /*0ec0*/  SEL R22, R25.reuse, R10, !P1 ;  /* 0x0000000a19167207 */ /* 0x040fe20004800000 */
[----:B------:R-:W-:Y:S01]  /*0ed0*/  IMAD.MOV R13, RZ, RZ, -R13 ;  /* 0x000000ffff0d7224 */ /* 0x000fe200078e0a0d */
[----:B------:R-:W-:Y:S01]  /*0ee0*/  SEL R25, R25, R9, !P1 ;  /* 0x0000000919197207 */ /* 0x000fe20004800000 */
[----:B------:R-:W-:Y:S01]  /*0ef0*/  STL [R1+0xd6c], R24 ;  /* 0x000d6c1801007387 */ /* 0x000fe20000100800 */
[----:B------:R-:W-:Y:S01]  /*0f00*/  IABS R17, R27 ;  /* 0x0000001b00117213 */ /* 0x000fe20000000000 */
[----:B------:R-:W-:Y:S01]  /*0f10*/  @!P0 IMAD.IADD R5, R5, 0x1, -R6 ;  /* 0x0000000105058824 */ /* 0x000fe200078e0a06 */
[----:B------:R-:W-:Y:S01]  /*0f20*/  IABS R15, R26 ;  /* 0x0000001a000f7213 */ /* 0x000fe20000000000 */
[----:B------:R-:W-:Y:S01]  /*0f30*/  STL [R1+0xd74], R23 ;  /* 0x000d741701007387 */ /* 0x000fe20000100800 */
[C---:B------:R-:W-:Y:S01]  /*0f40*/  ISETP.GT.U32.AND P5, PT, R6.reuse, R0, PT ;  /* 0x000000000600720c */ /* 0x040fe20003fa4070 */
[C---:B------:R-:W-:Y:S01]  /*0f50*/  IMAD R12, R6.reuse, R13, R12 ;  /* 0x0000000d060c7224 */ /* 0x040fe200078e020c */
[----:B------:R-:W-:Y:S01]  /*0f60*/  ISETP.GT.U32.AND P0, PT, R6, R5, PT ;  /* 0x000000050600720c */ /* 0x000fe20003f04070 */
[----:B------:R-:W-:Y:S01]  /*0f70*/  STL [R1+0xd78], R22 ;  /* 0x000d781601007387 */ /* 0x000fe20000100800 */
[----:B------:R-:W-:-:S03]  /*0f80*/  IMAD.HI.U32 R2, R4, R7, RZ ;  /* 0x0000000704027227 */ /* 0x000fc600078e00ff */
[----:B------:R0:W-:Y:S01]  /*0f90*/  STL [R1+0xd7c], R25 ;  /* 0x000d7c1901007387 */ /* 0x0001e20000100800 */
[----:B------:R-:W-:-:S04]  /*0fa0*/  IMAD.MOV R2, RZ, RZ, -R2 ;  /* 0x000000ffff027224 */ /* 0x000fc800078e0a02 */
[----:B------:R-:W-:Y:S01]  /*0fb0*/  IMAD R2, R6, R2, R7 ;  /* 0x0000000206027224 */ /* 0x000fe200078e0207 */
[----:B0-----:R-:W2:Y:S01]  /*0fc0*/  LDL.LU R25, [R1+0x30] ;  /* 0x0000300001197983 */ /* 0x001ea20000300800 */
[----:B------:R-:W-:Y:S02]  /*0fd0*/  IABS R14, R21 ;  /* 0x00000015000e7213 */ /* 0x000fe40000000000 */
[----:B------:R-:W-:Y:S01]  /*0fe0*/  ISETP.GE.AND P1, PT, R21, RZ, PT ;  /* 0x000000ff1500720c */ /* 0x000fe20003f26270 */
[----:B------:R-:W3:Y:S01]  /*0ff0*/  LDL.LU R22, [R1+0x34] ;  /* 0x0000340001167983 */ /* 0x000ee20000300800 */
[--C-:B------:R-:W-:Y:S01]  /*1000*/  @!P0 IMAD.IADD R5, R5, 0x1, -R6.reuse ;  /* 0x0000000105058824 */ /* 0x100fe200078e0a06 */
[----:B------:R-:W-:Y:S01]  /*1010*/  ISETP.GE.AND P0, PT, R26, RZ, PT ;  /* 0x000000ff1a00720c */ /* 0x000fe20003f06270 */
[----:B------:R-:W-:Y:S01]  /*1020*/  @!P5 IMAD.IADD R0, R0, 0x1, -R6 ;  /* 0x000000010000d824 */ /* 0x000fe200078e0a06 */
[----:B------:R-:W4:Y:S01]  /*1030*/  LDL.LU R23, [R1+0x38] ;  /* 0x0000380001177983 */ /* 0x000f220000300800 */
[----:B------:R-:W-:Y:S01]  /*1040*/  @!P2 IMAD.MOV R5, RZ, RZ, -R5 ;  /* 0x000000ffff05a224 */ /* 0x000fe200078e0a05 */
[----:B------:R-:W-:-:S02]  /*1050*/  ISETP.GT.U32.AND P5, PT, R6, R12, PT ;  /* 0x0000000c0600720c */ /* 0x000fc40003fa4070 */
[----:B------:R-:W4:Y:S01]  /*1060*/  LDL.LU R29, [R1+0x3c] ;  /* 0x00003c00011d7983 */ /* 0x000f220000300800 */
[----:B------:R-:W-:-:S03]  /*1070*/  ISETP.GE.AND P2, PT, R27, RZ, PT ;  /* 0x000000ff1b00720c */ /* 0x000fc60003f46270 */
[----:B------:R-:W4:Y:S04]  /*1080*/  LDL.LU R3, [R1+0x40] ;  /* 0x0000400001037983 */ /* 0x000f280000300800 */
[----:B------:R-:W4:Y:S04]  /*1090*/  LDL.LU R27, [R1+0x44] ;  /* 0x00004400011b7983 */ /* 0x000f280000300800 */
[----:B------:R-:W4:Y:S04]  /*10a0*/  LDL.LU R26, [R1+0x48] ;  /* 0x00004800011a7983 */ /* 0x000f280000300800 */
[----:B------:R-:W4:Y:S04]  /*10b0*/  LDL.LU R28, [R1+0x4c] ;  /* 0x00004c00011c7983 */ /* 0x000f280000300800 */
[----:B------:R-:W4:Y:S01]  /*10c0*/  LDL R24, [R1+0xd30] ;  /* 0x000d300001187983 */ /* 0x000f220000100800 */
[----:B------:R-:W-:Y:S01]  /*10d0*/  @!P6 IMAD.MOV R0, RZ, RZ, -R0 ;  /* 0x000000ffff00e224 */ /* 0x000fe200078e0a00 */
[----:B------:R-:W-:Y:S01]  /*10e0*/  ISETP.GT.U32.AND P6, PT, R6, R2, PT ;  /* 0x000000020600720c */ /* 0x000fe20003fc4070 */
[----:B------:R-:W-:-:S02]  /*10f0*/  @!P5 IMAD.IADD R12, R12, 0x1, -R6 ;  /* 0x000000010c0cd824 */ /* 0x000fc400078e0a06 */
[----:B------:R-:W-:-:S03]  /*1100*/  IMAD.HI.U32 R8, R4, R14, RZ ;  /* 0x0000000e04087227 */ /* 0x000fc600078e00ff */
[----:B------:R-:W-:Y:S01]  /*1110*/  ISETP.GT.U32.AND P5, PT, R6, R12, PT ;  /* 0x0000000c0600720c */ /* 0x000fe20003fa4070 */
[----:B------:R-:W-:-:S06]  /*1120*/  IMAD.MOV R8, RZ, RZ, -R8 ;  /* 0x000000ffff087224 */ /* 0x000fcc00078e0a08 */
[----:B------:R-:W-:Y:S02]  /*1130*/  @!P6 IMAD.IADD R2, R2, 0x1, -R6 ;  /* 0x000000010202e824 */ /* 0x000fe400078e0a06 */
[----:B------:R-:W-:Y:S02]  /*1140*/  IMAD R14, R6, R8, R14 ;  /* 0x00000008060e7224 */ /* 0x000fe400078e020e */
[----:B------:R-:W-:Y:S01]  /*1150*/  IMAD.HI.U32 R7, R4, R15, RZ ;  /* 0x0000000f04077227 */ /* 0x000fe200078e00ff */
[----:B------:R-:W-:-:S03]  /*1160*/  ISETP.GT.U32.AND P6, PT, R6, R2, PT ;  /* 0x000000020600720c */ /* 0x000fc60003fc4070 */
[----:B------:R-:W-:Y:S01]  /*1170*/  @!P5 IMAD.IADD R12, R12, 0x1, -R6 ;  /* 0x000000010c0cd824 */ /* 0x000fe200078e0a06 */
[----:B------:R-:W-:Y:S01]  /*1180*/  ISETP.GT.U32.AND P5, PT, R6, R14, PT ;  /* 0x0000000e0600720c */ /* 0x000fe20003fa4070 */
[----:B------:R-:W-:Y:S02]  /*1190*/  IMAD.MOV R7, RZ, RZ, -R7 ;  /* 0x000000ffff077224 */ /* 0x000fe400078e0a07 */
[----:B------:R-:W-:-:S04]  /*11a0*/  IMAD.HI.U32 R8, R4, R17, RZ ;  /* 0x0000001104087227 */ /* 0x000fc800078e00ff */
[----:B------:R-:W-:Y:S02]  /*11b0*/  IMAD R15, R6, R7, R15 ;  /* 0x00000007060f7224 */ /* 0x000fe400078e020f */
[----:B------:R-:W-:Y:S02]  /*11c0*/  IMAD.MOV R8, RZ, RZ, -R8 ;  /* 0x000000ffff087224 */ /* 0x000fe400078e0a08 */
[--C-:B------:R-:W-:Y:S01]  /*11d0*/  @!P6 IMAD.IADD R2, R2, 0x1, -R6.reuse ;  /* 0x000000010202e824 */ /* 0x100fe200078e0a06 */
[C---:B------:R-:W-:Y:S01]  /*11e0*/  ISETP.GT.U32.AND P6, PT, R6.reuse, R15, PT ;  /* 0x0000000f0600720c */ /* 0x040fe20003fc4070 */
[----:B------:R-:W-:Y:S02]  /*11f0*/  IMAD R17, R6, R8, R17 ;  /* 0x0000000806117224 */ /* 0x000fe400078e0211 */
[----:B------:R-:W-:-:S03]  /*1200*/  @!P5 IMAD.IADD R14, R14, 0x1, -R6 ;  /* 0x000000010e0ed824 */ /* 0x000fc600078e0a06 */
[----:B------:R-:W-:Y:S01]  /*1210*/  ISETP.GT.U32.AND P5, PT, R6, R17, PT ;  /* 0x000000110600720c */ /* 0x000fe20003fa4070 */
[----:B------:R-:W-:-:S06]  /*1220*/  @!P4 IMAD.MOV R12, RZ, RZ, -R12 ;  /* 0x000000ffff0cc224 */ /* 0x000fcc00078e0a0c */
[----:B------:R-:W-:Y:S01]  /*1230*/  @!P6 IMAD.IADD R15, R15, 0x1, -R6 ;  /* 0x000000010f0fe824 */ /* 0x000fe200078e0a06 */
[----:B------:R-:W-:-:S04]  /*1240*/  ISETP.GT.U32.AND P6, PT, R6, R14, PT ;  /* 0x0000000e0600720c */ /* 0x000fc80003fc4070 */
[----:B------:R-:W-:Y:S01]  /*1250*/  ISETP.GT.U32.AND P4, PT, R6, R15, PT ;  /* 0x0000000f0600720c */ /* 0x000fe20003f84070 */
[----:B------:R-:W-:-:S05]  /*1260*/  @!P5 IMAD.IADD R17, R17, 0x1, -R6 ;  /* 0x000000011111d824 */ /* 0x000fca00078e0a06 */
[----:B------:R-:W-:-:S03]  /*1270*/  ISETP.GT.U32.AND P5, PT, R6, R17, PT ;  /* 0x000000110600720c */ /* 0x000fc60003fa4070 */
[----:B------:R-:W-:-:S04]  /*1280*/  @!P6 IMAD.IADD R14, R14, 0x1, -R6 ;  /* 0x000000010e0ee824 */ /* 0x000fc800078e0a06 */
[----:B------:R-:W-:-:S06]  /*1290*/  @!P4 IMAD.IADD R15, R15, 0x1, -R6 ;  /* 0x000000010f0fc824 */ /* 0x000fcc00078e0a06 */
[----:B------:R-:W-:Y:S02]  /*12a0*/  @!P5 IMAD.IADD R17, R17, 0x1, -R6 ;  /* 0x000000011111d824 */ /* 0x000fe400078e0a06 */
[----:B------:R-:W-:Y:S02]  /*12b0*/  @!P3 IMAD.MOV R2, RZ, RZ, -R2 ;  /* 0x000000ffff02b224 */ /* 0x000fe400078e0a02 */
[----:B------:R-:W-:Y:S02]  /*12c0*/  @!P1 IMAD.MOV R14, RZ, RZ, -R14 ;  /* 0x000000ffff0e9224 */ /* 0x000fe400078e0a0e */
[----:B------:R-:W-:Y:S01]  /*12d0*/  @!P2 IMAD.MOV R17, RZ, RZ, -R17 ;  /* 0x000000ffff11a224 */ /* 0x000fe200078e0a11 */
[----:B--2---:R-:W-:Y:S02]  /*12e0*/  IABS R13, R25 ;  /* 0x00000019000d7213 */ /* 0x004fe40000000000 */
[----:B---3--:R-:W-:-:S03]  /*12f0*/  IABS R16, R22 ;  /* 0x0000001600107213 */ /* 0x008fc60000000000 */
[----:B------:R-:W-:Y:S01]  /*1300*/  IMAD.HI.U32 R7, R4, R13, RZ ;  /* 0x0000000d04077227 */ /* 0x000fe200078e00ff */
[----:B----4-:R-:W-:-:S03]  /*1310*/  IABS R10, R23 ;  /* 0x00000017000a7213 */ /* 0x010fc60000000000 */
[----:B------:R-:W-:Y:S02]  /*1320*/  IMAD.MOV R7, RZ, RZ, -R7 ;  /* 0x000000ffff077224 */ /* 0x000fe400078e0a07 */
[----:B------:R-:W-:-:S04]  /*1330*/  IMAD.HI.U32 R8, R4, R16, RZ ;  /* 0x0000001004087227 */ /* 0x000fc800078e00ff */
[----:B------:R-:W-:Y:S02]  /*1340*/  IMAD R13, R6, R7, R13 ;  /* 0x00000007060d7224 */ /* 0x000fe400078e020d */
[----:B------:R-:W-:Y:S02]  /*1350*/  IMAD.MOV R8, RZ, RZ, -R8 ;  /* 0x000000ffff087224 */ /* 0x000fe400078e0a08 */
[----:B------:R-:W-:Y:S01]  /*1360*/  IMAD.HI.U32 R7, R4, R10, RZ ;  /* 0x0000000a04077227 */ /* 0x000fe200078e00ff */
[----:B------:R-:W-:-:S03]  /*1370*/  IABS R9, R29 ;  /* 0x0000001d00097213 */ /* 0x000fc60000000000 */
[C---:B------:R-:W-:Y:S01]  /*1380*/  IMAD R16, R6.reuse, R8, R16 ;  /* 0x0000000806107224 */ /* 0x040fe200078e0210 */
[----:B------:R-:W-:Y:S01]  /*1390*/  IABS R8, R3 ;  /* 0x0000000300087213 */ /* 0x000fe20000000000 */
[----:B------:R-:W-:Y:S01]  /*13a0*/  IMAD.MOV R7, RZ, RZ, -R7 ;  /* 0x000000ffff077224 */ /* 0x000fe200078e0a07 */
[C---:B------:R-:W-:Y:S02]  /*13b0*/  ISETP.GT.U32.AND P6, PT, R6.reuse, R13, PT ;  /* 0x0000000d0600720c */ /* 0x040fe40003fc4070 */
[C---:B------:R-:W-:Y:S01]  /*13c0*/  ISETP.GT.U32.AND P4, PT, R6.reuse, R16, PT ;  /* 0x000000100600720c */ /* 0x040fe20003f84070 */
[----:B------:R-:W-:Y:S01]  /*13d0*/  IMAD R10, R6, R7, R10 ;  /* 0x00000007060a7224 */ /* 0x000fe200078e020a */
[----:B------:R-:W-:Y:S01]  /*13e0*/  IABS R7, R27 ;  /* 0x0000001b00077213 */ /* 0x000fe20000000000 */
[----:B------:R-:W-:-:S03]  /*13f0*/  IMAD.HI.U32 R18, R4, R8, RZ ;  /* 0x0000000804127227 */ /* 0x000fc600078e00ff */
[----:B------:R-:W-:Y:S01]  /*1400*/  ISETP.GT.U32.AND P5, PT, R6, R10, PT ;  /* 0x0000000a0600720c */ /* 0x000fe20003fa4070 */
[----:B------:R-:W-:-:S04]  /*1410*/  IMAD.HI.U32 R11, R4, R9, RZ ;  /* 0x00000009040b7227 */ /* 0x000fc800078e00ff */
[----:B------:R-:W-:Y:S02]  /*1420*/  IMAD.MOV R18, RZ, RZ, -R18 ;  /* 0x000000ffff127224 */ /* 0x000fe400078e0a12 */
[----:B------:R-:W-:-:S04]  /*1430*/  IMAD.HI.U32 R21, R4, R7, RZ ;  /* 0x0000000704157227 */ /* 0x000fc800078e00ff */
[----:B------:R-:W-:Y:S02]  /*1440*/  IMAD.MOV R11, RZ, RZ, -R11 ;  /* 0x000000ffff0b7224 */ /* 0x000fe400078e0a0b */
[C---:B------:R-:W-:Y:S02]  /*1450*/  IMAD R8, R6.reuse, R18, R8 ;  /* 0x0000001206087224 */ /* 0x040fe400078e0208 */
[----:B------:R-:W-:Y:S02]  /*1460*/  IMAD.MOV R21, RZ, RZ, -R21 ;  /* 0x000000ffff157224 */ /* 0x000fe400078e0a15 */
[----:B------:R-:W-:Y:S02]  /*1470*/  IMAD R9, R6, R11, R9 ;  /* 0x0000000b06097224 */ /* 0x000fe400078e0209 */
[--C-:B------:R-:W-:Y:S01]  /*1480*/  @!P4 IMAD.IADD R16, R16, 0x1, -R6.reuse ;  /* 0x000000011010c824 */ /* 0x100fe200078e0a06 */
[C---:B------:R-:W-:Y:S01]  /*1490*/  ISETP.GT.U32.AND P4, PT, R6.reuse, R8, PT ;  /* 0x000000080600720c */ /* 0x040fe20003f84070 */
[C---:B------:R-:W-:Y:S01]  /*14a0*/  IMAD R7, R6.reuse, R21, R7 ;  /* 0x0000001506077224 */ /* 0x040fe200078e0207 */
[----:B------:R-:W-:Y:S01]  /*14b0*/  IABS R11, R26 ;  /* 0x0000001a000b7213 */ /* 0x000fe20000000000 */
[--C-:B------:R-:W-:Y:S01]  /*14c0*/  @!P6 IMAD.IADD R13, R13, 0x1, -R6.reuse ;  /* 0x000000010d0de824 */ /* 0x100fe200078e0a06 */
[----:B------:R-:W-:Y:S01]  /*14d0*/  ISETP.GT.U32.AND P6, PT, R6, R9, PT ;  /* 0x000000090600720c */ /* 0x000fe20003fc4070 */
[----:B------:R-:W-:Y:S01]  /*14e0*/  @!P5 IMAD.IADD R10, R10, 0x1, -R6 ;  /* 0x000000010a0ad824 */ /* 0x000fe200078e0a06 */
[----:B------:R-:W-:Y:S01]  /*14f0*/  ISETP.GT.U32.AND P5, PT, R6, R7, PT ;  /* 0x000000070600720c */ /* 0x000fe20003fa4070 */
[----:B------:R-:W-:Y:S01]  /*1500*/  IMAD.HI.U32 R20, R4, R11, RZ ;  /* 0x0000000b04147227 */ /* 0x000fe200078e00ff */
[----:B------:R-:W-:-:S03]  /*1510*/  ISETP.GT.U32.AND P3, PT, R6, R16, PT ;  /* 0x000000100600720c */ /* 0x000fc60003f64070 */
[----:B------:R-:W-:Y:S02]  /*1520*/  IMAD.MOV R20, RZ, RZ, -R20 ;  /* 0x000000ffff147224 */ /* 0x000fe400078e0a14 */
[--C-:B------:R-:W-:Y:S02]  /*1530*/  @!P4 IMAD.IADD R8, R8, 0x1, -R6.reuse ;  /* 0x000000010808c824 */ /* 0x100fe400078e0a06 */
[C---:B------:R-:W-:Y:S02]  /*1540*/  IMAD R11, R6.reuse, R20, R11 ;  /* 0x00000014060b7224 */ /* 0x040fe400078e020b */
[--C-:B------:R-:W-:Y:S01]  /*1550*/  @!P6 IMAD.IADD R9, R9, 0x1, -R6.reuse ;  /* 0x000000010909e824 */ /* 0x100fe200078e0a06 */
[C---:B------:R-:W-:Y:S01]  /*1560*/  ISETP.GT.U32.AND P6, PT, R6.reuse, R13, PT ;  /* 0x0000000d0600720c */ /* 0x040fe20003fc4070 */
[--C-:B------:R-:W-:Y:S01]  /*1570*/  @!P5 IMAD.IADD R7, R7, 0x1, -R6.reuse ;  /* 0x000000010707d824 */ /* 0x100fe200078e0a06 */
[----:B------:R-:W-:Y:S01]  /*1580*/  ISETP.GT.U32.AND P4, PT, R6, R10, PT ;  /* 0x0000000a0600720c */ /* 0x000fe20003f84070 */
[----:B------:R-:W-:Y:S01]  /*1590*/  @!P3 IMAD.IADD R16, R16, 0x1, -R6 ;  /* 0x000000011010b824 */ /* 0x000fe200078e0a06 */
[----:B------:R-:W-:-:S02]  /*15a0*/  ISETP.GT.U32.AND P5, PT, R6, R8, PT ;  /* 0x000000080600720c */ /* 0x000fc40003fa4070 */
[----:B------:R-:W-:-:S07]  /*15b0*/  ISETP.GT.U32.AND P3, PT, R6, R11, PT ;  /* 0x0000000b0600720c */ /* 0x000fce0003f64070 */
[--C-:B------:R-:W-:Y:S01]  /*15c0*/  @!P6 IMAD.IADD R13, R13, 0x1, -R6.reuse ;  /* 0x000000010d0de824 */ /* 0x100fe200078e0a06 */
[----:B------:R-:W-:Y:S01]  /*15d0*/  ISETP.GE.AND P6, PT, R25, RZ, PT ;  /* 0x000000ff1900720c */ /* 0x000fe20003fc6270 */
[--C-:B------:R-:W-:Y:S01]  /*15e0*/  @!P4 IMAD.IADD R10, R10, 0x1, -R6.reuse ;  /* 0x000000010a0ac824 */ /* 0x100fe200078e0a06 */
[----:B------:R-:W2:Y:S01]  /*15f0*/  LDL.LU R25, [R1+0xd7c] ;  /* 0x000d7c0001197983 */ /* 0x000ea20000300800 */
[----:B------:R-:W-:Y:S01]  /*1600*/  ISETP.GE.AND P4, PT, R22, RZ, PT ;  /* 0x000000ff1600720c */ /* 0x000fe20003f86270 */
[--C-:B------:R-:W-:Y:S01]  /*1610*/  @!P5 IMAD.IADD R8, R8, 0x1, -R6.reuse ;  /* 0x000000010808d824 */ /* 0x100fe200078e0a06 */
[----:B------:R-:W-:Y:S01]  /*1620*/  ISETP.GE.AND P5, PT, R23, RZ, PT ;  /* 0x000000ff1700720c */ /* 0x000fe20003fa6270 */
[----:B------:R-:W3:Y:S01]  /*1630*/  LDL.LU R22, [R1+0xd78] ;  /* 0x000d780001167983 */ /* 0x000ee20000300800 */
[----:B------:R-:W-:Y:S01]  /*1640*/  @!P3 IMAD.IADD R11, R11, 0x1, -R6 ;  /* 0x000000010b0bb824 */ /* 0x000fe200078e0a06 */
[----:B------:R-:W-:Y:S02]  /*1650*/  ISETP.GE.AND P3, PT, R3, RZ, PT ;  /* 0x000000ff0300720c */ /* 0x000fe40003f66270 */
[----:B------:R-:W4:Y:S04]  /*1660*/  LDL.LU R23, [R1+0xd74] ;  /* 0x000d740001177983 */ /* 0x000f280000300800 */
[----:B------:R-:W2:Y:S01]  /*1670*/  LDL.LU R3, [R1+0xd70] ;  /* 0x000d700001037983 */ /* 0x000ea20000300800 */
[----:B------:R-:W-:-:S02]  /*1680*/  ISETP.GT.U32.AND P1, PT, R6, R9, PT ;  /* 0x000000090600720c */ /* 0x000fc40003f24070 */
[----:B------:R-:W-:Y:S02]  /*1690*/  ISETP.GE.AND P2, PT, R29, RZ, PT ;  /* 0x000000ff1d00720c */ /* 0x000fe40003f46270 */
[----:B------:R-:W-:-:S09]  /*16a0*/  IABS R19, R24 ;  /* 0x0000001800137213 */ /* 0x000fd20000000000 */
[----:B------:R-:W-:-:S04]  /*16b0*/  @!P1 IMAD.IADD R9, R9, 0x1, -R6 ;  /* 0x0000000109099824 */ /* 0x000fc800078e0a06 */
[----:B------:R-:W-:Y:S01]  /*16c0*/  @!P2 IMAD.MOV R9, RZ, RZ, -R9 ;  /* 0x000000ffff09a224 */ /* 0x000fe200078e0a09 */
[----:B------:R-:W-:Y:S02]  /*16d0*/  ISETP.GE.AND P2, PT, R24, RZ, PT ;  /* 0x000000ff1800720c */ /* 0x000fe40003f46270 */
[----:B------:R-:W4:Y:S01]  /*16e0*/  LDL.LU R24, [R1+0xd6c] ;  /* 0x000d6c0001187983 */ /* 0x000f220000300800 */
[----:B------:R-:W-:Y:S01]  /*16f0*/  @!P0 IMAD.MOV R15, RZ, RZ, -R15 ;  /* 0x000000ffff0f8224 */ /* 0x000fe200078e0a0f */
[----:B------:R-:W-:Y:S01]  /*1700*/  ISETP.GT.U32.AND P0, PT, R6, R7, PT ;  /* 0x000000070600720c */ /* 0x000fe20003f04070 */
[----:B------:R-:W-:-:S04]  /*1710*/  IMAD.HI.U32 R20, R4, R19, RZ ;  /* 0x0000001304147227 */ /* 0x000fc800078e00ff */
[----:B------:R-:W-:Y:S01]  /*1720*/  IMAD.MOV R20, RZ, RZ, -R20 ;  /* 0x000000ffff147224 */ /* 0x000fe200078e0a14 */
[----:B------:R-:W0:Y:S03]  /*1730*/  S2R R29, SR_TID.X ;  /* 0x00000000001d7919 */ /* 0x000e260000002100 */
[----:B------:R-:W-:-:S04]  /*1740*/  IMAD R19, R6, R20, R19 ;  /* 0x0000001406137224 */ /* 0x000fc800078e0213 */
[----:B------:R-:W-:Y:S01]  /*1750*/  @!P0 IMAD.IADD R7, R7, 0x1, -R6 ;  /* 0x0000000107078824 */ /* 0x000fe200078e0a06 */
[----:B------:R-:W-:Y:S01]  /*1760*/  ISETP.GT.U32.AND P0, PT, R6, R19, PT ;  /* 0x000000130600720c */ /* 0x000fe20003f04070 */
[----:B------:R-:W-:Y:S01]  /*1770*/  @!P6 IMAD.MOV R13, RZ, RZ, -R13 ;  /* 0x000000ffff0de224 */ /* 0x000fe200078e0a0d */
[----:B------:R-:W-:-:S11]  /*1780*/  IABS R18, R28 ;  /* 0x0000001c00127213 */ /* 0x000fd60000000000 */
[----:B------:R-:W-:Y:S01]  /*1790*/  @!P0 IMAD.IADD R19, R19, 0x1, -R6 ;  /* 0x0000000113138824 */ /* 0x000fe200078e0a06 */
[----:B------:R-:W-:Y:S02]  /*17a0*/  ISETP.GE.AND P0, PT, R27, RZ, PT ;  /* 0x000000ff1b00720c */ /* 0x000fe40003f06270 */
[----:B------:R-:W1:Y:S01]  /*17b0*/  LDC R27, c[0x0][0x230] ;  /* 0x00008c00ff1b7b82 */ /* 0x000e620000000800 */
[----:B------:R-:W-:Y:S01]  /*17c0*/  ISETP.GT.U32.AND P6, PT, R6, R11, PT ;  /* 0x0000000b0600720c */ /* 0x000fe20003fc4070 */
[----:B------:R-:W-:-:S04]  /*17d0*/  IMAD.HI.U32 R21, R4, R18, RZ ;  /* 0x0000001204157227 */ /* 0x000fc800078e00ff */
[----:B------:R-:W-:Y:S02]  /*17e0*/  IMAD.MOV R4, RZ, RZ, -R21 ;  /* 0x000000ffff047224 */ /* 0x000fe400078e0a15 */
[C---:B0-----:R-:W-:Y:S01]  /*17f0*/  IMAD.SHL.U32 R20, R29.reuse, 0x2, RZ ;  /* 0x000000021d147824 */ /* 0x041fe200078e00ff */
[----:B------:R-:W-:Y:S01]  /*1800*/  LOP3.LUT R21, R29, 0x7, RZ, 0xc0, !PT ;  /* 0x000000071d157812 */ /* 0x000fe200078ec0ff */
[----:B------:R-:W-:-:S03]  /*1810*/  IMAD R4, R6, R4, R18 ;  /* 0x0000000406047224 */ /* 0x000fc600078e0212 */
[----:B------:R-:W-:Y:S01]  /*1820*/  LOP3.LUT R18, R20, 0x10, RZ, 0xc0, !PT ;  /* 0x0000001014127812 */ /* 0x000fe200078ec0ff */
[----:B------:R-:W-:Y:S01]  /*1830*/  @!P6 IMAD.IADD R11, R11, 0x1, -R6 ;  /* 0x000000010b0be824 */ /* 0x000fe200078e0a06 */
[----:B------:R-:W-:Y:S01]  /*1840*/  ISETP.GE.AND P6, PT, R26, RZ, PT ;  /* 0x000000ff1a00720c */ /* 0x000fe20003fc6270 */
[----:B------:R-:W-:Y:S01]  /*1850*/  IMAD R26, R21, 0x210, RZ ;  /* 0x00000210151a7824 */ /* 0x000fe200078e02ff */
[----:B------:R-:W-:Y:S01]  /*1860*/  LOP3.LUT R18, R18, 0x20, R29, 0xf8, !PT ;  /* 0x0000002012127812 */ /* 0x000fe200078ef81d */
[----:B-1----:R-:W-:-:S03]  /*1870*/  VIADD R27, R27, 0x3f ;  /* 0x0000003f1b1b7836 */ /* 0x002fc60000000000 */
[----:B------:R-:W-:Y:S02]  /*1880*/  LOP3.LUT R18, R26, R18, RZ, 0x3c, !PT ;  /* 0x000000121a127212 */ /* 0x000fe400078e3cff */
[----:B------:R-:W-:Y:S02]  /*1890*/  SHF.R.S32.HI R26, RZ, 0x1f, R27 ;  /* 0x0000001fff1a7819 */ /* 0x000fe4000001141b */
[----:B------:R-:W-:Y:S02]  /*18a0*/  ISETP.GT.U32.AND P1, PT, R6, R4, PT ;  /* 0x000000040600720c */ /* 0x000fe40003f24070 */
[----:B------:R-:W-:Y:S02]  /*18b0*/  LEA.HI R27, R26, R27, RZ, 0x6 ;  /* 0x0000001b1a1b7211 */ /* 0x000fe400078f30ff */
[----:B------:R-:W0:Y:S09]  /*18c0*/  S2R R26, SR_TID.X ;  /* 0x00000000001a7919 */ /* 0x000e320000002100 */
[----:B------:R-:W-:-:S05]  /*18d0*/  @!P1 IMAD.IADD R4, R4, 0x1, -R6 ;  /* 0x0000000104049824 */ /* 0x000fca00078e0a06 */
[C---:B------:R-:W-:Y:S01]  /*18e0*/  ISETP.GT.U32.AND P1, PT, R6.reuse, R4, PT ;  /* 0x000000040600720c */ /* 0x040fe20003f24070 */
[----:B------:R-:W-:Y:S01]  /*18f0*/  @!P4 IMAD.MOV R16, RZ, RZ, -R16 ;  /* 0x000000ffff10c224 */ /* 0x000fe200078e0a10 */
[----:B------:R-:W-:Y:S01]  /*1900*/  ISETP.GT.U32.AND P4, PT, R6, R19, PT ;  /* 0x000000130600720c */ /* 0x000fe20003f84070 */
[----:B------:R-:W-:Y:S02]  /*1910*/  IMAD R21, R21, 0x90, RZ ;  /* 0x0000009015157824 */ /* 0x000fe400078e02ff */
[----:B------:R-:W-:-:S08]  /*1920*/  IMAD.SHL.U32 R29, R29, 0x100, RZ ;  /* 0x000001001d1d7824 */ /* 0x000fd000078e00ff */
[----:B------:R-:W-:Y:S01]  /*1930*/  @!P1 IMAD.IADD R4, R4, 0x1, -R6 ;  /* 0x0000000104049824 */ /* 0x000fe200078e0a06 */
[----:B------:R-:W-:Y:S02]  /*1940*/  ISETP.GE.AND P1, PT, R28, RZ, PT ;  /* 0x000000ff1c00720c */ /* 0x000fe40003f26270 */
[----:B0-----:R-:W-:Y:S02]  /*1950*/  LOP3.LUT R26, R26, 0x3f, RZ, 0xc0, !PT ;  /* 0x0000003f1a1a7812 */ /* 0x001fe400078ec0ff */
[----:B------:R-:W-:Y:S01]  /*1960*/  LOP3.LUT R28, R21, 0x30, R20, 0x78, !PT ;  /* 0x00000030151c7812 */ /* 0x000fe200078e7814 */
[----:B------:R-:W-:Y:S02]  /*1970*/  @!P4 IMAD.IADD R19, R19, 0x1, -R6 ;  /* 0x000000011313c824 */ /* 0x000fe400078e0a06 */
[----:B------:R-:W-:Y:S02]  /*1980*/  IMAD R20, R26, UR5, RZ ;  /* 0x000000051a147c24 */ /* 0x000fe4000f8e02ff */
[----:B------:R-:W-:Y:S01]  /*1990*/  @!P5 IMAD.MOV R10, RZ, RZ, -R10 ;  /* 0x000000ffff0ad224 */ /* 0x000fe200078e0a0a */
[----:B------:R-:W-:-:S03]  /*19a0*/  LOP3.LUT R29, R18, 0x1000, R29, 0xf8, !PT ;  /* 0x00001000121d7812 */ /* 0x000fc600078ef81d */
[----:B------:R-:W-:Y:S01]  /*19b0*/  @!P1 IMAD.MOV R4, RZ, RZ, -R4 ;  /* 0x000000ffff049224 */ /* 0x000fe200078e0a04 */
[----:B------:R-:W0:Y:S01]  /*19c0*/  LDC R26, c[0x0][0x238] ;  /* 0x00008e00ff1a7b82 */ /* 0x000e220000000800 */
[----:B------:R-:W-:Y:S02]  /*19d0*/  @!P2 IMAD.MOV R19, RZ, RZ, -R19 ;  /* 0x000000ffff13a224 */ /* 0x000fe400078e0a13 */
[----:B------:R-:W-:Y:S02]  /*19e0*/  @!P3 IMAD.MOV R8, RZ, RZ, -R8 ;  /* 0x000000ffff08b224 */ /* 0x000fe400078e0a08 */
[----:B------:R-:W-:Y:S02]  /*19f0*/  @!P0 IMAD.MOV R7, RZ, RZ, -R7 ;  /* 0x000000ffff078224 */ /* 0x000fe400078e0a07 */
[----:B------:R-:W-:Y:S02]  /*1a00*/  @!P6 IMAD.MOV R11, RZ, RZ, -R11 ;  /* 0x000000ffff0be224 */ /* 0x000fe400078e0a0b */
[----:B0-----:R-:W-:Y:S01]  /*1a10*/  IMAD R21, R26, 0x3f, RZ ;  /* 0x0000003f1a157824 */ /* 0x001fe200078e02ff */
[----:B--2---:R-:W-:-:S02]  /*1a20*/  ISETP.NE.AND P4, PT, R3, RZ, PT ;  /* 0x000000ff0300720c */ /* 0x004fc40003f85270 */
[----:B------:R-:W-:Y:S02]  /*1a30*/  LOP3.LUT R6, RZ, R3, RZ, 0x33, !PT ;  /* 0x00000003ff067212 */ /* 0x000fe400078e33ff */
[----:B------:R-:W-:Y:S01]  /*1a40*/  LEA R3, P5, R20, UR6, 0x1 ;  /* 0x0000000614037c11 */ /* 0x000fe2000f8a08ff */
[----:B------:R-:W-:Y:S01]  /*1a50*/  ULDC UR6, c[0x0][0x234] ;  /* 0x00008d0000067ab9 */ /* 0x000fe20000000800 */
[C---:B------:R-:W-:Y:S02]  /*1a60*/  SEL R18, R6.reuse, R0, !P4 ;  /* 0x0000000006127207 */ /* 0x040fe40006000000 */
[----:B------:R-:W-:Y:S02]  /*1a70*/  SEL R5, R6, R5, !P4 ;  /* 0x0000000506057207 */ /* 0x000fe40006000000 */
[----:B------:R-:W-:Y:S01]  /*1a80*/  LEA.HI.X.SX32 R0, R20, UR7, 0x1, P5 ;  /* 0x0000000714007c11 */ /* 0x000fe2000a8f0eff */
[----:B------:R-:W-:Y:S01]  /*1a90*/  ULDC UR7, c[0x0][0x240] ;  /* 0x0000900000077ab9 */ /* 0x000fe20000000800 */
[----:B------:R-:W-:Y:S01]  /*1aa0*/  SEL R2, R6, R2, !P4 ;  /* 0x0000000206027207 */ /* 0x000fe20006000000 */
[----:B------:R-:W-:Y:S01]  /*1ab0*/  IMAD R18, R18, UR7, RZ ;  /* 0x0000000712127c24 */ /* 0x000fe2000f8e02ff */
[C---:B------:R-:W-:Y:S01]  /*1ac0*/  SEL R4, R6.reuse, R4, !P4 ;  /* 0x0000000406047207 */ /* 0x040fe20006000000 */
[----:B------:R-:W-:Y:S01]  /*1ad0*/  IMAD R5, R5, UR7, RZ ;  /* 0x0000000705057c24 */ /* 0x000fe2000f8e02ff */
[----:B------:R-:W-:-:S02]  /*1ae0*/  SEL R12, R6, R12, !P4 ;  /* 0x0000000c060c7207 */ /* 0x000fc40006000000 */
[----:B------:R-:W-:Y:S01]  /*1af0*/  SEL R19, R6, R19, !P4 ;  /* 0x0000001306137207 */ /* 0x000fe20006000000 */
[----:B------:R-:W-:Y:S01]  /*1b00*/  IMAD R20, R2, UR7, RZ ;  /* 0x0000000702147c24 */ /* 0x000fe2000f8e02ff */
[C---:B------:R-:W-:Y:S02]  /*1b10*/  SEL R14, R6.reuse, R14, !P4 ;  /* 0x0000000e060e7207 */ /* 0x040fe40006000000 */
[C---:B------:R-:W-:Y:S02]  /*1b20*/  SEL R15, R6.reuse, R15, !P4 ;  /* 0x0000000f060f7207 */ /* 0x040fe40006000000 */
[C---:B------:R-:W-:Y:S02]  /*1b30*/  SEL R17, R6.reuse, R17, !P4 ;  /* 0x0000001106117207 */ /* 0x040fe40006000000 */
[C---:B------:R-:W-:Y:S02]  /*1b40*/  SEL R13, R6.reuse, R13, !P4 ;  /* 0x0000000d060d7207 */ /* 0x040fe40006000000 */
[----:B------:R-:W-:-:S02]  /*1b50*/  SEL R16, R6, R16, !P4 ;  /* 0x0000001006107207 */ /* 0x000fc40006000000 */
[C---:B------:R-:W-:Y:S02]  /*1b60*/  SEL R10, R6.reuse, R10, !P4 ;  /* 0x0000000a060a7207 */ /* 0x040fe40006000000 */
[C---:B------:R-:W-:Y:S02]  /*1b70*/  SEL R9, R6.reuse, R9, !P4 ;  /* 0x0000000906097207 */ /* 0x040fe40006000000 */
[C---:B------:R-:W-:Y:S02]  /*1b80*/  SEL R8, R6.reuse, R8, !P4 ;  /* 0x0000000806087207 */ /* 0x040fe40006000000 */
[C---:B------:R-:W-:Y:S02]  /*1b90*/  SEL R7, R6.reuse, R7, !P4 ;  /* 0x0000000706077207 */ /* 0x040fe40006000000 */
[----:B------:R-:W-:Y:S01]  /*1ba0*/  SEL R11, R6, R11, !P4 ;  /* 0x0000000b060b7207 */ /* 0x000fe20006000000 */
[----:B------:R-:W-:Y:S01]  /*1bb0*/  IMAD R6, R25, UR6, RZ ;  /* 0x0000000619067c24 */ /* 0x000fe2000f8e02ff */
[----:B------:R-:W-:Y:S01]  /*1bc0*/  LEA R25, P5, R18, R3, 0x1 ;  /* 0x0000000312197211 */ /* 0x000fe200078a08ff */
[----:B------:R-:W-:-:S02]  /*1bd0*/  IMAD R2, R4, UR7, RZ ;  /* 0x0000000704027c24 */ /* 0x000fc4000f8e02ff */
[----:B------:R-:W-:Y:S02]  /*1be0*/  IMAD R12, R12, UR7, RZ ;  /* 0x000000070c0c7c24 */ /* 0x000fe4000f8e02ff */
[----:B------:R-:W-:Y:S01]  /*1bf0*/  IMAD R4, R19, UR7, RZ ;  /* 0x0000000713047c24 */ /* 0x000fe2000f8e02ff */
[----:B------:R-:W-:Y:S01]  /*1c00*/  LEA R19, P2, R5, R3, 0x1 ;  /* 0x0000000305137211 */ /* 0x000fe200078408ff */
[----:B------:R0:W-:Y:S01]  /*1c10*/  STL [R1+0xd10], R25 ;  /* 0x000d101901007387 */ /* 0x0001e20000100800 */
[----:B------:R-:W-:-:S03]  /*1c20*/  IMAD R14, R14, UR7, RZ ;  /* 0x000000070e0e7c24 */ /* 0x000fc6000f8e02ff */
[----:B------:R1:W-:Y:S01]  /*1c30*/  STL [R1+0xd14], R19 ;  /* 0x000d141301007387 */ /* 0x0003e20000100800 */
[----:B------:R-:W-:Y:S01]  /*1c40*/  IMAD R15, R15, UR7, RZ ;  /* 0x000000070f0f7c24 */ /* 0x000fe2000f8e02ff */
[-C--:B0-----:R-:W-:Y:S02]  /*1c50*/  LEA R25, P0, R12, R3.reuse, 0x1 ;  /* 0x000000030c197211 */ /* 0x081fe400078008ff */
[----:B-1----:R-:W-:-:S03]  /*1c60*/  LEA R19, P1, R20, R3, 0x1 ;  /* 0x0000000314137211 */ /* 0x002fc600078208ff */
[----:B------:R0:W-:Y:S01]  /*1c70*/  STL [R1+0xd18], R25 ;  /* 0x000d181901007387 */ /* 0x0001e20000100800 */
[----:B------:R-:W-:-:S03]  /*1c80*/  IMAD R17, R17, UR7, RZ ;  /* 0x0000000711117c24 */ /* 0x000fc6000f8e02ff */
[----:B------:R1:W-:Y:S01]  /*1c90*/  STL [R1+0xd1c], R19 ;  /* 0x000d1c1301007387 */ /* 0x0003e20000100800 */
[-C--:B0-----:R-:W-:Y:S02]  /*1ca0*/  LEA R25, P4, R14, R3.reuse, 0x1 ;  /* 0x000000030e197211 */ /* 0x081fe400078808ff */
[----:B-1----:R-:W-:-:S03]  /*1cb0*/  LEA R19, P3, R15, R3, 0x1 ;  /* 0x000000030f137211 */ /* 0x002fc600078608ff */
[----:B------:R0:W-:Y:S01]  /*1cc0*/  STL [R1+0xd20], R25 ;  /* 0x000d201901007387 */ /* 0x0001e20000100800 */
[----:B------:R-:W-:-:S03]  /*1cd0*/  IMAD R13, R13, UR7, RZ ;  /* 0x000000070d0d7c24 */ /* 0x000fc6000f8e02ff */
[----:B------:R1:W-:Y:S01]  /*1ce0*/  STL [R1+0xd24], R19 ;  /* 0x000d241301007387 */ /* 0x0003e20000100800 */
[----:B------:R-:W-:Y:S01]  /*1cf0*/  IMAD R16, R16, UR7, RZ ;  /* 0x0000000710107c24 */ /* 0x000fe2000f8e02ff */
[----:B0-----:R-:W-:Y:S02]  /*1d00*/  LEA R25, P6, R17, R3, 0x1 ;  /* 0x0000000311197211 */ /* 0x001fe400078c08ff */
[----:B-1----:R-:W-:-:S03]  /*1d10*/  LEA.HI.X.SX32 R19, R18, R0, 0x1, P5 ;  /* 0x0000000012137211 */ /* 0x002fc600028f0eff */
[----:B------:R0:W-:Y:S01]  /*1d20*/  STL [R1+0xd28], R25 ;  /* 0x000d281901007387 */ /* 0x0001e20000100800 */
[-C--:B------:R-:W-:Y:S01]  /*1d30*/  LEA.HI.X.SX32 R18, R5, R0.reuse, 0x1, P2 ;  /* 0x0000000005127211 */ /* 0x080fe200010f0eff */
[----:B------:R-:W-:Y:S02]  /*1d40*/  IMAD R10, R10, UR7, RZ ;  /* 0x000000070a0a7c24 */ /* 0x000fe4000f8e02ff */
[----:B------:R1:W-:Y:S01]  /*1d50*/  STL [R1+0xd08], R19 ;  /* 0x000d081301007387 */ /* 0x0003e20000100800 */
[----:B------:R-:W-:Y:S01]  /*1d60*/  LEA.HI.X.SX32 R5, R12, R0, 0x1, P0 ;  /* 0x000000000c057211 */ /* 0x000fe200000f0eff */
[----:B------:R-:W-:Y:S01]  /*1d70*/  IMAD R9, R9, UR7, RZ ;  /* 0x0000000709097c24 */ /* 0x000fe2000f8e02ff */
[-C--:B0-----:R-:W-:Y:S02]  /*1d80*/  LEA R25, P5, R13, R3.reuse, 0x1 ;  /* 0x000000030d197211 */ /* 0x081fe400078a08ff */
[----:B-1----:R-:W-:-:S03]  /*1d90*/  LEA R19, P2, R16, R3, 0x1 ;  /* 0x0000000310137211 */ /* 0x002fc600078408ff */
[----:B------:R-:W-:Y:S01]  /*1da0*/  STL [R1+0xd0c], R25 ;  /* 0x000d0c1901007387 */ /* 0x000fe20000100800 */
[----:B------:R-:W-:-:S03]  /*1db0*/  LEA.HI.X.SX32 R12, R20, R0, 0x1, P1 ;  /* 0x00000000140c7211 */ /* 0x000fc600008f0eff */
[----:B------:R0:W-:Y:S01]  /*1dc0*/  STL [R1+0xd00], R18 ;  /* 0x000d001201007387 */ /* 0x0001e20000100800 */
[----:B------:R-:W-:-:S03]  /*1dd0*/  IMAD R8, R8, UR7, RZ ;  /* 0x0000000708087c24 */ /* 0x000fc6000f8e02ff */
[----:B------:R-:W-:Y:S04]  /*1de0*/  STL [R1+0xd04], R19 ;  /* 0x000d041301007387 */ /* 0x000fe80000100800 */
[----:B------:R1:W-:Y:S01]  /*1df0*/  STL [R1+0xcf8], R5 ;  /* 0x000cf80501007387 */ /* 0x0003e20000100800 */
[----:B0-----:R-:W-:Y:S01]  /*1e00*/  LEA R18, P0, R10, R3, 0x1 ;  /* 0x000000030a127211 */ /* 0x001fe200078008ff */
[----:B------:R-:W-:Y:S01]  /*1e10*/  IMAD R7, R7, UR7, RZ ;  /* 0x0000000707077c24 */ /* 0x000fe2000f8e02ff */
[----:B------:R-:W-:-:S03]  /*1e20*/  LEA.HI.X.SX32 R14, R14, R0, 0x1, P4 ;  /* 0x000000000e0e7211 */ /* 0x000fc600020f0eff */
[----:B------:R-:W-:Y:S01]  /*1e30*/  STL [R1+0xcfc], R18 ;  /* 0x000cfc1201007387 */ /* 0x000fe20000100800 */
[----:B-1----:R-:W-:-:S03]  /*1e40*/  LEA R5, P1, R9, R3, 0x1 ;  /* 0x0000000309057211 */ /* 0x002fc600078208ff */
[----:B------:R0:W-:Y:S01]  /*1e50*/  STL [R1+0xcf0], R12 ;  /* 0x000cf00c01007387 */ /* 0x0001e20000100800 */
[----:B------:R-:W-:-:S03]  /*1e60*/  IMAD R11, R11, UR7, RZ ;  /* 0x000000070b0b7c24 */ /* 0x000fc6000f8e02ff */
[----:B------:R1:W-:Y:S01]  /*1e70*/  STL [R1+0xcf4], R5 ;  /* 0x000cf40501007387 */ /* 0x0003e20000100800 */
[----:B0-----:R-:W-:-:S03]  /*1e80*/  LEA R12, P4, R8, R3, 0x1 ;  /* 0x00000003080c7211 */ /* 0x001fc600078808ff */
[----:B------:R0:W-:Y:S01]  /*1e90*/  STL [R1+0xce8], R14 ;  /* 0x000ce80e01007387 */ /* 0x0001e20000100800 */
[----:B-1----:R-:W-:-:S03]  /*1ea0*/  LEA.HI.X.SX32 R5, R15, R0, 0x1, P3 ;  /* 0x000000000f057211 */ /* 0x002fc600018f0eff */
[----:B------:R1:W-:Y:S04]  /*1eb0*/  STL [R1+0xcec], R12 ;  /* 0x000cec0c01007387 */ /* 0x0003e80000100800 */
[----:B------:R2:W-:Y:S01]  /*1ec0*/  STL [R1+0xce0], R5 ;  /* 0x000ce00501007387 */ /* 0x0005e20000100800 */
[----:B0-----:R-:W-:Y:S02]  /*1ed0*/  LEA R14, P3, R7, R3, 0x1 ;  /* 0x00000003070e7211 */ /* 0x001fe400078608ff */
[----:B-1----:R-:W-:-:S03]  /*1ee0*/  LEA.HI.X.SX32 R12, R17, R0, 0x1, P6 ;  /* 0x00000000110c7211 */ /* 0x002fc600030f0eff */
[----:B------:R-:W-:Y:S01]  /*1ef0*/  STL [R1+0xce4], R14 ;  /* 0x000ce40e01007387 */ /* 0x000fe20000100800 */
[----:B--2---:R-:W-:-:S03]  /*1f00*/  LEA R5, P6, R11, R3, 0x1 ;  /* 0x000000030b057211 */ /* 0x004fc600078c08ff */
[----:B------:R0:W-:Y:S01]  /*1f10*/  STL [R1+0x4cc], R12 ;  /* 0x0004cc0c01007387 */ /* 0x0001e20000100800 */
[----:B------:R-:W-:-:S03]  /*1f20*/  LEA.HI.X.SX32 R13, R13, R0, 0x1, P5 ;  /* 0x000000000d0d7211 */ /* 0x000fc600028f0eff */
[----:B------:R1:W-:Y:S01]  /*1f30*/  STL [R1+0xcc8], R5 ;  /* 0x000cc80501007387 */ /* 0x0003e20000100800 */
[----:B0-----:R-:W-:-:S03]  /*1f40*/  LEA R12, P5, R2, R3, 0x1 ;  /* 0x00000003020c7211 */ /* 0x001fc600078a08ff */
[----:B------:R-:W-:Y:S01]  /*1f50*/  STL [R1+0x4d0], R13 ;  /* 0x0004d00d01007387 */ /* 0x000fe20000100800 */
[----:B-1----:R-:W-:-:S03]  /*1f60*/  LEA.HI.X.SX32 R5, R16, R0, 0x1, P2 ;  /* 0x0000000010057211 */ /* 0x002fc600010f0eff */
[----:B------:R-:W-:Y:S01]  /*1f70*/  STL [R1+0xcd0], R12 ;  /* 0x000cd00c01007387 */ /* 0x000fe20000100800 */
[----:B------:R-:W-:Y:S02]  /*1f80*/  LEA R18, P2, R6, UR10, 0x1 ;  /* 0x0000000a06127c11 */ /* 0x000fe4000f8408ff */
[-C--:B------:R-:W-:Y:S01]  /*1f90*/  LEA.HI.X.SX32 R10, R10, R0.reuse, 0x1, P0 ;  /* 0x000000000a0a7211 */ /* 0x080fe200000f0eff */
[----:B------:R0:W-:Y:S01]  /*1fa0*/  STL [R1+0x4d4], R5 ;  /* 0x0004d40501007387 */ /* 0x0001e20000100800 */
[----:B------:R-:W-:Y:S02]  /*1fb0*/  LEA.HI.X.SX32 R19, R6, UR11, 0x1, P2 ;  /* 0x0000000b06137c11 */ /* 0x000fe400090f0eff */
[-C--:B------:R-:W-:Y:S01]  /*1fc0*/  LEA.HI.X.SX32 R6, R8, R0.reuse, 0x1, P4 ;  /* 0x0000000008067211 */ /* 0x080fe200020f0eff */
[----:B------:R-:W-:Y:S01]  /*1fd0*/  STL [R1+0x4d8], R10 ;  /* 0x0004d80a01007387 */ /* 0x000fe20000100800 */
[----:B0-----:R-:W-:Y:S02]  /*1fe0*/  LEA R5, P0, R4, R3, 0x1 ;  /* 0x0000000304057211 */ /* 0x001fe400078008ff */
[----:B------:R-:W-:Y:S01]  /*1ff0*/  LEA.HI.X.SX32 R3, R9, R0, 0x1, P1 ;  /* 0x0000000009037211 */ /* 0x000fe200008f0eff */
[----:B---3--:R-:W-:-:S02]  /*2000*/  IMAD R22, R22, UR6, RZ ;  /* 0x0000000616167c24 */ /* 0x008fc4000f8e02ff */
[----:B------:R0:W-:Y:S01]  /*2010*/  STL [R1+0xcd8], R5 ;  /* 0x000cd80501007387 */ /* 0x0001e20000100800 */
[----:B----4-:R-:W-:Y:S02]  /*2020*/  IMAD R23, R23, UR6, RZ ;  /* 0x0000000617177c24 */ /* 0x010fe4000f8e02ff */
[----:B------:R-:W-:Y:S01]  /*2030*/  IMAD R24, R24, UR6, RZ ;  /* 0x0000000618187c24 */ /* 0x000fe2000f8e02ff */
[----:B------:R1:W-:Y:S01]  /*2040*/  STL [R1+0x4dc], R3 ;  /* 0x0004dc0301007387 */ /* 0x0003e20000100800 */
[----:B------:R-:W-:Y:S02]  /*2050*/  LEA R16, P1, R22, UR10, 0x1 ;  /* 0x0000000a16107c11 */ /* 0x000fe4000f8208ff */
[-C--:B0-----:R-:W-:Y:S01]  /*2060*/  LEA.HI.X.SX32 R5, R7, R0.reuse, 0x1, P3 ;  /* 0x0000000007057211 */ /* 0x081fe200018f0eff */
[----:B------:R-:W-:Y:S01]  /*2070*/  STL [R1+0x4e0], R6 ;  /* 0x0004e00601007387 */ /* 0x000fe20000100800 */
[----:B-1----:R-:W-:-:S03]  /*2080*/  LEA.HI.X.SX32 R3, R11, R0, 0x1, P6 ;  /* 0x000000000b037211 */ /* 0x002fc600030f0eff */
[----:B------:R-:W-:Y:S01]  /*2090*/  STL.64 [R1+0x1e0], R18 ;  /* 0x0001e01201007387 */ /* 0x000fe20000100a00 */
[----:B------:R-:W-:-:S03]  /*20a0*/  LEA R14, P2, R23, UR10, 0x1 ;  /* 0x0000000a170e7c11 */ /* 0x000fc6000f8408ff */
[----:B------:R0:W-:Y:S01]  /*20b0*/  STL [R1+0xcb8], R5 ;  /* 0x000cb80501007387 */ /* 0x0001e20000100800 */
[----:B------:R-:W-:-:S03]  /*20c0*/  LEA.HI.X.SX32 R17, R22, UR11, 0x1, P1 ;  /* 0x0000000b16117c11 */ /* 0x000fc600088f0eff */
[----:B------:R1:W-:Y:S01]  /*20d0*/  STL [R1+0xcbc], R3 ;  /* 0x000cbc0301007387 */ /* 0x0003e20000100800 */
[----:B------:R-:W-:Y:S02]  /*20e0*/  LEA.HI.X.SX32 R15, R23, UR11, 0x1, P2 ;  /* 0x0000000b170f7c11 */ /* 0x000fe400090f0eff */
[-C--:B0-----:R-:W-:Y:S02]  /*20f0*/  LEA.HI.X.SX32 R5, R2, R0.reuse, 0x1, P5 ;  /* 0x0000000002057211 */ /* 0x081fe400028f0eff */
[----:B------:R-:W-:Y:S02]  /*2100*/  LEA.HI.X.SX32 R0, R4, R0, 0x1, P0 ;  /* 0x0000000004007211 */ /* 0x000fe400000f0eff */
[C---:B------:R-:W-:Y:S01]  /*2110*/  LEA R12, P0, R24.reuse, UR10, 0x1 ;  /* 0x0000000a180c7c11 */ /* 0x040fe2000f8008ff */
[----:B-1----:R-:W-:Y:S01]  /*2120*/  IMAD.WIDE R2, R21, 0x2, R18 ;  /* 0x0000000215027825 */ /* 0x002fe200078e0212 */
[----:B------:R0:W-:Y:S02]  /*2130*/  STL [R1+0xccc], R5 ;  /* 0x000ccc0501007387 */ /* 0x0001e40000100800 */
[----:B------:R-:W-:-:S02]  /*2140*/  LEA.HI.X.SX32 R13, R24, UR11, 0x1, P0 ;  /* 0x0000000b180d7c11 */ /* 0x000fc400080f0eff */
[----:B------:R1:W-:Y:S01]  /*2150*/  STL [R1+0xcd4], R0 ;  /* 0x000cd40001007387 */ /* 0x0003e20000100800 */
[----:B------:R-:W-:-:S03]  /*2160*/  IMAD.WIDE R6, R21, 0x2, R14 ;  /* 0x0000000215067825 */ /* 0x000fc600078e020e */
[----:B------:R-:W-:Y:S01]  /*2170*/  STL [R1+0xcdc], R2 ;  /* 0x000cdc0201007387 */ /* 0x000fe20000100800 */
[----:B0-----:R-:W-:-:S03]  /*2180*/  IMAD.WIDE R4, R21, 0x2, R16 ;  /* 0x0000000215047825 */ /* 0x001fc600078e0210 */
[----:B------:R0:W-:Y:S01]  /*2190*/  STL [R1+0xcc0], R3 ;  /* 0x000cc00301007387 */ /* 0x0001e20000100800 */
[----:B-1----:R-:W-:-:S03]  /*21a0*/  IMAD R0, R26, 0x3e, RZ ;  /* 0x0000003e1a007824 */ /* 0x002fc600078e02ff */
[----:B------:R-:W-:Y:S04]  /*21b0*/  STL.64 [R1+0x1e8], R16 ;  /* 0x0001e81001007387 */ /* 0x000fe80000100a00 */
[----:B------:R-:W-:Y:S01]  /*21c0*/  STL.64 [R1+0x1f8], R12 ;  /* 0x0001f80c01007387 */ /* 0x000fe20000100a00 */
[----:B0-----:R-:W-:-:S03]  /*21d0*/  IMAD.WIDE R2, R21, 0x2, R12 ;  /* 0x0000000215027825 */ /* 0x001fc600078e020c */
[----:B------:R-:W-:Y:S04]  /*21e0*/  STL.64 [R1+0x1f0], R14 ;  /* 0x0001f00e01007387 */ /* 0x000fe80000100a00 */
[----:B------:R-:W-:Y:S04]  /*21f0*/  STL [R1+0xcc4], R4 ;  /* 0x000cc40401007387 */ /* 0x000fe80000100800 */
[----:B------:R0:W-:Y:S04]  /*2200*/  STL [R1+0xcb0], R5 ;  /* 0x000cb00501007387 */ /* 0x0001e80000100800 */
[----:B------:R-:W-:Y:S04]  /*2210*/  STL [R1+0xcb4], R6 ;  /* 0x000cb40601007387 */ /* 0x000fe80000100800 */
[----:B------:R1:W-:Y:S01]  /*2220*/  STL [R1+0xc98], R7 ;  /* 0x000c980701007387 */ /* 0x0003e20000100800 */
[----:B0-----:R-:W-:-:S03]  /*2230*/  IMAD.WIDE R4, R0, 0x2, R18 ;  /* 0x0000000200047825 */ /* 0x001fc600078e0212 */
[----:B------:R-:W-:Y:S04]  /*2240*/  STL [R1+0xcac], R2 ;  /* 0x000cac0201007387 */ /* 0x000fe80000100800 */
[----:B------:R0:W-:Y:S01]  /*2250*/  STL [R1+0xca4], R3 ;  /* 0x000ca40301007387 */ /* 0x0001e20000100800 */
[----:B-1----:R-:W-:-:S03]  /*2260*/  IMAD.WIDE R6, R0, 0x2, R14 ;  /* 0x0000000200067825 */ /* 0x002fc600078e020e */
[----:B------:R-:W-:Y:S01]  /*2270*/  STL [R1+0xca8], R4 ;  /* 0x000ca80401007387 */ /* 0x000fe20000100800 */
[----:B------:R-:W-:Y:S02]  /*2280*/  IMAD R8, R26, 0x3d, RZ ;  /* 0x0000003d1a087824 */ /* 0x000fe400078e02ff */
[C---:B0-----:R-:W-:Y:S01]  /*2290*/  IMAD.WIDE R2, R0.reuse, 0x2, R16 ;  /* 0x0000000200027825 */ /* 0x041fe200078e0210 */
[----:B------:R0:W-:Y:S04]  /*22a0*/  STL [R1+0xc9c], R5 ;  /* 0x000c9c0501007387 */ /* 0x0001e80000100800 */
[----:B------:R-:W-:Y:S04]  /*22b0*/  STL [R1+0xca0], R2 ;  /* 0x000ca00201007387 */ /* 0x000fe80000100800 */
[----:B------:R1:W-:Y:S01]  /*22c0*/  STL [R1+0xc90], R3 ;  /* 0x000c900301007387 */ /* 0x0003e20000100800 */
[----:B0-----:R-:W-:-:S03]  /*22d0*/  IMAD.WIDE R4, R0, 0x2, R12 ;  /* 0x0000000200047825 */ /* 0x001fc600078e020c */
[----:B------:R-:W-:Y:S04]  /*22e0*/  STL [R1+0xc94], R6 ;  /* 0x000c940601007387 */ /* 0x000fe80000100800 */
[----:B------:R0:W-:Y:S01]  /*22f0*/  STL [R1+0xc78], R7 ;  /* 0x000c780701007387 */ /* 0x0001e20000100800 */
[----:B-1----:R-:W-:-:S03]  /*2300*/  IMAD.WIDE R2, R8, 0x2, R18 ;  /* 0x0000000208027825 */ /* 0x002fc600078e0212 */
[----:B------:R-:W-:Y:S04]  /*2310*/  STL [R1+0xc8c], R4 ;  /* 0x000c8c0401007387 */ /* 0x000fe80000100800 */
[----:B------:R1:W-:Y:S01]  /*2320*/  STL [R1+0xc84], R5 ;  /* 0x000c840501007387 */ /* 0x0003e20000100800 */
[----:B0-----:R-:W-:-:S03]  /*2330*/  IMAD.WIDE R6, R8, 0x2, R14 ;  /* 0x0000000208067825 */ /* 0x001fc600078e020e */
[----:B------:R-:W-:Y:S01]  /*2340*/  STL [R1+0xc88], R2 ;  /* 0x000c880201007387 */ /* 0x000fe20000100800 */
[----:B------:R-:W-:Y:S02]  /*2350*/  IMAD R0, R26, 0x3c, RZ ;  /* 0x0000003c1a007824 */ /* 0x000fe400078e02ff */
[C---:B-1----:R-:W-:Y:S01]  /*2360*/  IMAD.WIDE R4, R8.reuse, 0x2, R16 ;  /* 0x0000000208047825 */ /* 0x042fe200078e0210 */
        /* <DEDUP_REMOVED lines=63> */
[----:B-1----:R-:W-:-:S03]  /*2760*/  IMAD.WIDE R2, R0, 0x2, R16 ;  /* 0x0000000200027825 */ /* 0x002fc600078e0210 */
[----:B------:R0:W-:Y:S01]  /*2770*/  STL [R1+0xbdc], R5 ;  /* 0x000bdc0501007387 */ /* 0x0001e20000100800 */
[----:B------:R-:W-:-:S03]  /*2780*/  IMAD R8, R26, 0x37, RZ ;  /* 0x000000371a087824 */ /* 0x000fc600078e02ff */
        /* <DEDUP_REMOVED lines=8> */
[----:B------:R-:W-:Y:S02]  /*2810*/  IMAD R0, R26, 0x36, RZ ;  /* 0x000000361a007824 */ /* 0x000fe400078e02ff */
[C---:B0-----:R-:W-:Y:S01]  /*2820*/  IMAD.WIDE R6, R8.reuse, 0x2, R14 ;  /* 0x0000000208067825 */ /* 0x041fe200078e020e */
[----:B------:R-:W-:Y:S03]  /*2830*/  STL [R1+0xbc8], R2 ;  /* 0x000bc80201007387 */ /* 0x000fe60000100800 */
        /* <DEDUP_REMOVED lines=10> */
[----:B------:R-:W-:-:S03]  /*28e0*/  IMAD R10, R26, 0x35, RZ ;  /* 0x000000351a0a7824 */ /* 0x000fc600078e02ff */
[----:B------:R-:W-:Y:S01]  /*28f0*/  STL [R1+0xba8], R4 ;  /* 0x000ba80401007387 */ /* 0x000fe20000100800 */
[----:B0-----:R-:W-:-:S03]  /*2900*/  IMAD.WIDE R6, R0, 0x2, R12 ;  /* 0x0000000200067825 */ /* 0x001fc600078e020c */
[----:B------:R0:W-:Y:S01]  /*2910*/  STL [R1+0x4e8], R5 ;  /* 0x0004e80501007387 */ /* 0x0001e20000100800 */
[----:B-1----:R-:W-:-:S04]  /*2920*/  IMAD.WIDE R2, R0, 0x2, R16 ;  /* 0x0000000200027825 */ /* 0x002fc800078e0210 */
[----:B------:R-:W-:Y:S01]  /*2930*/  IMAD.WIDE R8, R10, 0x2, R18 ;  /* 0x000000020a087825 */ /* 0x000fe200078e0212 */
[----:B------:R-:W-:Y:S03]  /*2940*/  STL [R1+0xba0], R2 ;  /* 0x000ba00201007387 */ /* 0x000fe60000100800 */
[----:B0-----:R-:W-:Y:S01]  /*2950*/  IMAD.WIDE R4, R0, 0x2, R14 ;  /* 0x0000000200047825 */ /* 0x001fe200078e020e */
[----:B------:R0:W-:Y:S04]  /*2960*/  STL [R1+0x4ec], R3 ;  /* 0x0004ec0301007387 */ /* 0x0001e80000100800 */
[----:B------:R-:W-:Y:S01]  /*2970*/  STL [R1+0x4f4], R4 ;  /* 0x0004f40401007387 */ /* 0x000fe20000100800 */
[----:B------:R-:W-:-:S03]  /*2980*/  IMAD R0, R26, 0x34, RZ ;  /* 0x000000341a007824 */ /* 0x000fc600078e02ff */
        /* <DEDUP_REMOVED lines=8> */
[----:B------:R-:W-:Y:S04]  /*2a10*/  STL [R1+0x50c], R2 ;  /* 0x00050c0201007387 */ /* 0x000fe80000100800 */
[----:B------:R0:W-:Y:S01]  /*2a20*/  STL [R1+0x508], R3 ;  /* 0x0005080301007387 */ /* 0x0001e20000100800 */
[----:B-1----:R-:W-:-:S03]  /*2a30*/  IMAD.WIDE R8, R0, 0x2, R18 ;  /* 0x0000000200087825 */ /* 0x002fc600078e0212 */
        /* <DEDUP_REMOVED lines=248> */
[----:B------:R-:W-:-:S03]  /*39c0*/  IMAD.SHL.U32 R0, R26, 0x20, RZ ;  /* 0x000000201a007824 */ /* 0x000fc600078e00ff */
        /* <DEDUP_REMOVED lines=394> */
[----:B------:R1:W-:Y:S04]  /*5270*/  STL [R1+0xb44], R8 ;  /* 0x000b440801007387 */ /* 0x0003e80000100800 */
[----:B------:R-:W-:Y:S01]  /*5280*/  STL [R1+0xb40], R9 ;  /* 0x000b400901007387 */ /* 0x000fe20000100800 */
[----:B0-----:R-:W-:-:S03]  /*5290*/  IMAD.WIDE R6, R10, 0x2, R12 ;  /* 0x000000020a067825 */ /* 0x001fc600078e020c */
[----:B------:R-:W-:Y:S01]  /*52a0*/  STL [R1+0xb4c], R2 ;  /* 0x000b4c0201007387 */ /* 0x000fe20000100800 */
[----:B-1----:R-:W-:-:S03]  /*52b0*/  IMAD.SHL.U32 R8, R26, 0x2, RZ ;  /* 0x000000021a087824 */ /* 0x002fc600078e00ff */
        /* <DEDUP_REMOVED lines=11> */
[----:B------:R-:W-:-:S03]  /*5370*/  IMAD.WIDE R8, R8, 0x2, R12 ;  /* 0x0000000208087825 */ /* 0x000fc600078e020c */
[----:B------:R0:W-:Y:S01]  /*5380*/  STL [R1+0xb68], R5 ;  /* 0x000b680501007387 */ /* 0x0001e20000100800 */
[----:B-1----:R-:W-:-:S03]  /*5390*/  IMAD.WIDE R2, R26, 0x2, R18 ;  /* 0x000000021a027825 */ /* 0x002fc600078e0212 */
[----:B------:R-:W-:Y:S04]  /*53a0*/  STL [R1+0xb74], R6 ;  /* 0x000b740601007387 */ /* 0x000fe80000100800 */
[----:B------:R1:W-:Y:S01]  /*53b0*/  STL [R1+0xb70], R7 ;  /* 0x000b700701007387 */ /* 0x0003e20000100800 */
[----:B0-----:R-:W-:-:S03]  /*53c0*/  IMAD.WIDE R4, R26, 0x2, R16 ;  /* 0x000000021a047825 */ /* 0x001fc600078e0210 */
[----:B------:R-:W-:Y:S04]  /*53d0*/  STL [R1+0xb7c], R8 ;  /* 0x000b7c0801007387 */ /* 0x000fe80000100800 */
[----:B------:R-:W-:Y:S01]  /*53e0*/  STL [R1+0xb78], R9 ;  /* 0x000b780901007387 */ /* 0x000fe20000100800 */
[----:B-1----:R-:W-:-:S03]  /*53f0*/  IMAD.WIDE R6, R26, 0x2, R14 ;  /* 0x000000021a067825 */ /* 0x002fc600078e020e */
[----:B------:R-:W-:Y:S04]  /*5400*/  STL [R1+0xb84], R2 ;  /* 0x000b840201007387 */ /* 0x000fe80000100800 */
[----:B------:R0:W-:Y:S04]  /*5410*/  STL [R1+0xb80], R3 ;  /* 0x000b800301007387 */ /* 0x0001e80000100800 */
[----:B------:R-:W-:Y:S04]  /*5420*/  STL [R1+0xb8c], R4 ;  /* 0x000b8c0401007387 */ /* 0x000fe80000100800 */
[----:B------:R-:W-:Y:S01]  /*5430*/  STL [R1+0xb88], R5 ;  /* 0x000b880501007387 */ /* 0x000fe20000100800 */
[----:B0-----:R-:W-:-:S03]  /*5440*/  IMAD.WIDE R2, R26, 0x2, R12 ;  /* 0x000000021a027825 */ /* 0x001fc600078e020c */
[----:B------:R-:W-:Y:S04]  /*5450*/  STL [R1+0xb94], R6 ;  /* 0x000b940601007387 */ /* 0x000fe80000100800 */
[----:B------:R-:W-:Y:S04]  /*5460*/  STL [R1+0xb90], R7 ;  /* 0x000b900701007387 */ /* 0x000fe80000100800 */
[----:B------:R0:W-:Y:S04]  /*5470*/  STL [R1+0xb9c], R2 ;  /* 0x000b9c0201007387 */ /* 0x0001e80000100800 */
[----:B------:R1:W-:Y:S04]  /*5480*/  STL [R1+0xb98], R3 ;  /* 0x000b980301007387 */ /* 0x0003e80000100800 */
[----:B------:R2:W-:Y:S04]  /*5490*/  STL [R1+0x4c8], RZ ;  /* 0x0004c8ff01007387 */ /* 0x0005e80000100800 */
        /* <DEDUP_REMOVED lines=38> */
[----:B------:R2:W-:Y:S01]  /*5700*/  STL [R1+0x128], RZ ;  /* 0x000128ff01007387 */ /* 0x0005e20000100800 */
[----:B------:R-:W3:Y:S03]  /*5710*/  S2R R25, SR_TID.X ;  /* 0x0000000000197919 */ /* 0x000ee60000002100 */
        /* <DEDUP_REMOVED lines=25> */
[----:B---3--:R-:W-:Y:S01]  /*58b0*/  LOP3.LUT R25, R25, 0x3f, RZ, 0xc0, !PT ;  /* 0x0000003f19197812 */ /* 0x008fe200078ec0ff */
[----:B------:R-:W-:Y:S01]  /*58c0*/  IMAD.SHL.U32 R26, R26, 0x40, RZ ;  /* 0x000000401a1a7824 */ /* 0x000fe200078e00ff */
[----:B------:R-:W-:-:S03]  /*58d0*/  USHF.L.U32 UR5, UR5, 0x6, URZ ;  /* 0x0000000605057899 */ /* 0x000fc6000800063f */
[----:B0-----:R-:W-:Y:S01]  /*58e0*/  IMAD.SHL.U32 R2, R25, 0x2, RZ ;  /* 0x0000000219027824 */ /* 0x001fe200078e00ff */
[----:B-1----:R-:W-:Y:S01]  /*58f0*/  SHF.R.S32.HI R3, RZ, 0x1f, R26 ;  /* 0x0000001fff037819 */ /* 0x002fe2000001141a */
[----:B------:R-:W-:Y:S01]  /*5900*/  IMAD.MOV.U32 R25, RZ, RZ, R28 ;  /* 0x000000ffff197224 */ /* 0x000fe200078e001c */
[----:B------:R-:W-:Y:S02]  /*5910*/  SHF.R.S32.HI R4, RZ, 0x6, R27 ;  /* 0x00000006ff047819 */ /* 0x000fe4000001141b */
[----:B------:R-:W-:Y:S01]  /*5920*/  SHF.L.U64.HI R0, R26, 0x1, R3 ;  /* 0x000000011a007819 */ /* 0x000fe20000010203 */
[----:B------:R-:W-:Y:S01]  /*5930*/  USHF.R.S32.HI UR6, URZ, 0x1f, UR5 ;  /* 0x0000001f3f067899 */ /* 0x000fe20008011405 */
[C---:B------:R-:W-:Y:S02]  /*5940*/  LOP3.LUT R5, R2.reuse, 0x10, RZ, 0x3c, !PT ;  /* 0x0000001002057812 */ /* 0x040fe400078e3cff */
[C---:B------:R-:W-:Y:S02]  /*5950*/  LOP3.LUT R4, R2.reuse, 0x20, RZ, 0x3c, !PT ;  /* 0x0000002002047812 */ /* 0x040fe400078e3cff */
[----:B------:R-:W-:Y:S01]  /*5960*/  LOP3.LUT R3, R2, 0x30, RZ, 0x3c, !PT ;  /* 0x0000003002037812 */ /* 0x000fe200078e3cff */
[----:B------:R-:W-:Y:S01]  /*5970*/  IMAD.SHL.U32 R28, R26, 0x2, RZ ;  /* 0x000000021a1c7824 */ /* 0x000fe200078e00ff */
[----:B------:R-:W-:-:S02]  /*5980*/  LOP3.LUT R5, R2, 0x40, RZ, 0x3c, !PT ;  /* 0x0000004002057812 */ /* 0x000fc400078e3cff */
[C---:B------:R-:W-:Y:S02]  /*5990*/  LOP3.LUT R4, R2.reuse, 0x50, RZ, 0x3c, !PT ;  /* 0x0000005002047812 */ /* 0x040fe400078e3cff */
[C---:B------:R-:W-:Y:S02]  /*59a0*/  LOP3.LUT R3, R2.reuse, 0x60, RZ, 0x3c, !PT ;  /* 0x0000006002037812 */ /* 0x040fe400078e3cff */
[----:B------:R-:W-:Y:S02]  /*59b0*/  LOP3.LUT R5, R2, 0x70, RZ, 0x3c, !PT ;  /* 0x0000007002057812 */ /* 0x000fe400078e3cff */
[----:B------:R-:W-:Y:S02]  /*59c0*/  LOP3.LUT R4, R25, 0x40, RZ, 0x3c, !PT ;  /* 0x0000004019047812 */ /* 0x000fe400078e3cff */
[----:B------:R-:W-:Y:S01]  /*59d0*/  LOP3.LUT R3, R29, 0x40, RZ, 0x3c, !PT ;  /* 0x000000401d037812 */ /* 0x000fe200078e3cff */
[----:B------:R-:W-:Y:S02]  /*59e0*/  USHF.L.U32 UR7, UR5, 0x1, URZ ;  /* 0x0000000105077899 */ /* 0x000fe4000800063f */
[----:B--2---:R-:W-:-:S12]  /*59f0*/  USHF.L.U64.HI UR6, UR5, 0x1, UR6 ;  /* 0x0000000105067899 */ /* 0x004fd80008010206 */
.L_x_1:
[----:B0-----:R-:W2:Y:S01]  /*5a00*/  LDL.64 R6, [R1+0x1f8] ;  /* 0x0001f80001067983 */ /* 0x001ea20000100a00 */
[----:B-----5:R-:W0:Y:S03]  /*5a10*/  LDC R4, c[0x0][0x230] ;  /* 0x00008c00ff047b82 */ /* 0x020e260000000800 */
[----:B--2---:R1:W-:Y:S04]  /*5a20*/  STL [R1+0x16b8], R7 ;  /* 0x0016b80701007387 */ /* 0x0043e80000100800 */
[----:B-1----:R-:W0:Y:S04]  /*5a30*/  LDL R7, [R1+0x4c8] ;  /* 0x0004c80001077983 */ /* 0x002e280000100800 */
[----:B------:R-:W-:Y:S04]  /*5a40*/  STL [R1+0x13a8], R13 ;  /* 0x0013a80d01007387 */ /* 0x000fe80000100800 */
        /* <DEDUP_REMOVED lines=73> */
[----:B------:R-:W-:Y:S01]  /*5ee0*/  STL [R1+0x15f8], R13 ;  /* 0x0015f80d01007387 */ /* 0x000fe20000100800 */
[----:B0-----:R-:W-:-:S03]  /*5ef0*/  IMAD R4, R7, -0x40, R4 ;  /* 0xffffffc007047824 */ /* 0x001fc600078e0204 */
        /* <DEDUP_REMOVED lines=121> */
[----:B------:R0:W-:Y:S04]  /*6690*/  STL [R1+0x16b4], R12 ;  /* 0x0016b40c01007387 */ /* 0x0001e80000100800 */
        /* <DEDUP_REMOVED lines=24> */
[----:B------:R-:W2:Y:S01]  /*6820*/  LDL.LU R7, [R1+0x16b8] ;  /* 0x0016b80001077983 */ /* 0x000ea20000300800 */
[----:B------:R-:W-:-:S02]  /*6830*/  ISETP.GT.AND P0, PT, R4, RZ, PT ;  /* 0x000000ff0400720c */ /* 0x000fc40003f04270 */
[----:B0-----:R-:W-:Y:S02]  /*6840*/  PRMT R12, RZ, 0x7610, R12 ;  /* 0x00007610ff0c7816 */ /* 0x001fe4000000000c */
[----:B------:R-:W-:Y:S02]  /*6850*/  PRMT R13, RZ, 0x7610, R13 ;  /* 0x00007610ff0d7816 */ /* 0x000fe4000000000d */
[----:B------:R-:W-:-:S07]  /*6860*/  ISETP.GT.AND P1, PT, R4, 0x1, PT ;  /* 0x000000010400780c */ /* 0x000fce0003f24270 */
[----:B--2---:R-:W2:Y:S04]  /*6870*/  @P0 LDG.E.U16 R12, desc[UR8][R6.64] ;  /* 0x00000008060c0981 */ /* 0x004ea8000c1e1500 */
[----:B--2---:R0:W-:Y:S04]  /*6880*/  STL [R1+0x4c4], R12 ;  /* 0x0004c40c01007387 */ /* 0x0041e80000100800 */
[----:B0-----:R-:W2:Y:S04]  /*6890*/  LDL.LU R12, [R1+0x16b4] ;  /* 0x0016b400010c7983 */ /* 0x001ea80000300800 */
[----:B------:R-:W3:Y:S01]  /*68a0*/  LDL.64 R6, [R1+0x1f0] ;  /* 0x0001f00001067983 */ /* 0x000ee20000100a00 */
[----:B--2---:R-:W-:-:S03]  /*68b0*/  PRMT R12, RZ, 0x7610, R12 ;  /* 0x00007610ff0c7816 */ /* 0x004fc6000000000c */
[----:B---3--:R-:W2:Y:S04]  /*68c0*/  @P0 LDG.E.U16 R13, desc[UR8][R6.64] ;  /* 0x00000008060d0981 */ /* 0x008ea8000c1e1500 */
        /* <DEDUP_REMOVED lines=12> */
[----:B------:R-:W3:Y:S04]  /*6990*/  LDL R6, [R1+0xb98] ;  /* 0x000b980001067983 */ /* 0x000ee80000100800 */
[----:B------:R-:W3:Y:S01]  /*69a0*/  LDL R7, [R1+0xb9c] ;  /* 0x000b9c0001077983 */ /* 0x000ee20000100800 */
[----:B------:R-:W-:-:S02]  /*69b0*/  ISETP.GT.AND P0, PT, R4, 0x2, PT ;  /* 0x000000020400780c */ /* 0x000fc40003f04270 */
[----:B--2---:R-:W-:Y:S02]  /*69c0*/  PRMT R13, RZ, 0x7610, R13 ;  /* 0x00007610ff0d7816 */ /* 0x004fe4000000000d */
[----:B---3--:R-:W-:-:S04]  /*69d0*/  @P1 LOP3.LUT R7, R7, R6, RZ, 0x3c, !PT ;  /* 0x0000000607071212 */ /* 0x008fc800078e3cff */
[----:B------:R-:W-:-:S04]  /*69e0*/  @P1 LOP3.LUT R6, R7, R6, RZ, 0x3c, !PT ;  /* 0x0000000607061212 */ /* 0x000fc800078e3cff */
[----:B------:R-:W-:-:S05]  /*69f0*/  @P1 LOP3.LUT R7, R7, R6, RZ, 0x3c, !PT ;  /* 0x0000000607071212 */ /* 0x000fca00078e3cff */
[----:B------:R-:W2:Y:S04]  /*6a00*/  @P1 LDG.E.U16 R12, desc[UR8][R6.64] ;  /* 0x00000008060c1981 */ /* 0x000ea8000c1e1500 */
[----:B--2---:R0:W-:Y:S04]  /*6a10*/  STL [R1+0x4b4], R12 ;  /* 0x0004b40c01007387 */ /* 0x0041e80000100800 */
[----:B0-----:R-:W2:Y:S04]  /*6a20*/  LDL.LU R12, [R1+0x16a4] ;  /* 0x0016a400010c7983 */ /* 0x001ea80000300800 */
[----:B------:R-:W3:Y:S04]  /*6a30*/  LDL R6, [R1+0xb90] ;  /* 0x000b900001067983 */ /* 0x000ee80000100800 */
[----:B------:R-:W3:Y:S01]  /*6a40*/  LDL R7, [R1+0xb94] ;  /* 0x000b940001077983 */ /* 0x000ee20000100800 */
[----:B--2---:R-:W-:-:S02]  /*6a50*/  PRMT R12, RZ, 0x7610, R12 ;  /* 0x00007610ff0c7816 */ /* 0x004fc4000000000c */
        /* <DEDUP_REMOVED lines=1756> */
[----:B------:R-:W-:-:S02]  /*d820*/  PRMT R28, RZ, 0x7610, R28 ;  /* 0x00007610ff1c7816 */ /* 0x000fc4000000001c */
[----:B------:R-:W-:Y:S02]  /*d830*/  PRMT R2, RZ, 0x7610, R2 ;  /* 0x00007610ff027816 */ /* 0x000fe40000000002 */
[----:B------:R-:W-:Y:S02]  /*d840*/  ISETP.GT.AND P1, PT, R4, 0x32, PT ;  /* 0x000000320400780c */ /* 0x000fe40003f24270 */
        /* <DEDUP_REMOVED lines=8> */
[----:B------:R-:W3:Y:S02]  /*d8d0*/  LDL R7, [R1+0x594] ;  /* 0x0005940001077983 */ /* 0x000ee40000100800 */
[----:B---3--:R-:W-:-:S04]  /*d8e0*/  @P2 LOP3.LUT R7, R7, R6, RZ, 0x3c, !PT ;  /* 0x0000000607072212 */ /* 0x008fc800078e3cff */
[----:B------:R-:W-:-:S04]  /*d8f0*/  @P2 LOP3.LUT R6, R7, R6, RZ, 0x3c, !PT ;  /* 0x0000000607062212 */ /* 0x000fc800078e3cff */
[----:B------:R-:W-:-:S05]  /*d900*/  @P2 LOP3.LUT R7, R7, R6, RZ, 0x3c, !PT ;  /* 0x0000000607072212 */ /* 0x000fca00078e3cff */
[----:B------:R-:W3:Y:S04]  /*d910*/  @P2 LDG.E.U16 R12, desc[UR8][R6.64] ;  /* 0x00000008060c2981 */ /* 0x000ee8000c1e1500 */
[----:B---3--:R0:W-:Y:S04]  /*d920*/  STL [R1+0x94], R12 ;  /* 0x0000940c01007387 */ /* 0x0081e80000100800 */
[----:B0-----:R-:W3:Y:S04]  /*d930*/  LDL.LU R12, [R1+0x13a4] ;  /* 0x0013a400010c7983 */ /* 0x001ee80000300800 */
[----:B------:R-:W4:Y:S04]  /*d940*/  LDL R6, [R1+0x588] ;  /* 0x0005880001067983 */ /* 0x000f280000100800 */
[----:B------:R-:W4:Y:S02]  /*d950*/  LDL R7, [R1+0x58c] ;  /* 0x00058c0001077983 */ /* 0x000f240000100800 */
[----:B----4-:R-:W-:-:S04]  /*d960*/  @P2 LOP3.LUT R7, R7, R6, RZ, 0x3c, !PT ;  /* 0x0000000607072212 */ /* 0x010fc800078e3cff */
[----:B------:R-:W-:-:S04]  /*d970*/  @P2 LOP3.LUT R6, R7, R6, RZ, 0x3c, !PT ;  /* 0x0000000607062212 */ /* 0x000fc800078e3cff */
[----:B------:R-:W-:-:S05]  /*d980*/  @P2 LOP3.LUT R7, R7, R6, RZ, 0x3c, !PT ;  /* 0x0000000607072212 */ /* 0x000fca00078e3cff */
[----:B------:R-:W4:Y:S04]  /*d990*/  @P2 LDG.E.U16 R28, desc[UR8][R6.64] ;  /* 0x00000008061c2981 */ /* 0x000f28000c1e1500 */
[----:B----4-:R0:W-:Y:S04]  /*d9a0*/  STL [R1+0x90], R28 ;  /* 0x0000901c01007387 */ /* 0x0101e80000100800 */
[----:B0-----:R-:W4:Y:S04]  /*d9b0*/  LDL.LU R28, [R1+0x13a0] ;  /* 0x0013a000011c7983 */ /* 0x001f280000300800 */
        /* <DEDUP_REMOVED lines=13> */
[----:B------:R-:W-:Y:S02]  /*da90*/  PRMT R21, RZ, 0x7610, R21 ;  /* 0x00007610ff157816 */ /* 0x000fe40000000015 */
[----:B------:R-:W-:Y:S02]  /*daa0*/  ISETP.GT.AND P2, PT, R4, 0x33, PT ;  /* 0x000000330400780c */ /* 0x000fe40003f44270 */
[----:B---3--:R-:W-:-:S04]  /*dab0*/  @P1 LOP3.LUT R7, R7, R6, RZ, 0x3c, !PT ;  /* 0x0000000607071212 */ /* 0x008fc800078e3cff */
[----:B------:R-:W-:-:S04]  /*dac0*/  @P1 LOP3.LUT R6, R7, R6, RZ, 0x3c, !PT ;  /* 0x0000000607061212 */ /* 0x000fc800078e3cff */
[----:B------:R-:W-:-:S05]  /*dad0*/  @P1 LOP3.LUT R7, R7, R6, RZ, 0x3c, !PT ;  /* 0x0000000607071212 */ /* 0x000fca00078e3cff */
[----:B------:R-:W3:Y:S04]  /*dae0*/  @P1 LDG.E.U16 R13, desc[UR8][R6.64] ;  /* 0x00000008060d1981 */ /* 0x000ee8000c1e1500 */
[----:B------:R-:W4:Y:S04]  /*daf0*/  LDL R6, [R1+0x570] ;  /* 0x0005700001067983 */ /* 0x000f280000100800 */
[----:B------:R-:W4:Y:S04]  /*db00*/  LDL R7, [R1+0x574] ;  /* 0x0005740001077983 */ /* 0x000f280000100800 */
[----:B---3--:R0:W-:Y:S04]  /*db10*/  STL [R1+0x88], R13 ;  /* 0x0000880d01007387 */ /* 0x0081e80000100800 */
[----:B0-----:R-:W3:Y:S01]  /*db20*/  LDL R13, [R1+0x54c] ;  /* 0x00054c00010d7983 */ /* 0x001ee20000100800 */
[----:B----4-:R-:W-:-:S04]  /*db30*/  @P1 LOP3.LUT R7, R7, R6, RZ, 0x3c, !PT ;  /* 0x0000000607071212 */ /* 0x010fc800078e3cff */
[----:B------:R-:W-:-:S04]  /*db40*/  @P1 LOP3.LUT R6, R7, R6, RZ, 0x3c, !PT ;  /* 0x0000000607061212 */ /* 0x000fc800078e3cff */
[----:B------:R-:W-:-:S05]  /*db50*/  @P1 LOP3.LUT R7, R7, R6, RZ, 0x3c, !PT ;  /* 0x0000000607071212 */ /* 0x000fca00078e3cff */
[----:B------:R-:W4:Y:S04]  /*db60*/  @P1 LDG.E.U16 R23, desc[UR8][R6.64] ;  /* 0x0000000806171981 */ /* 0x000f28000c1e1500 */
[----:B----4-:R0:W-:Y:S04]  /*db70*/  STL [R1+0x84], R23 ;  /* 0x0000841701007387 */ /* 0x0101e80000100800 */
[----:B0-----:R-:W4:Y:S04]  /*db80*/  LDL.LU R23, [R1+0x1398] ;  /* 0x0013980001177983 */ /* 0x001f280000300800 */
[----:B------:R-:W2:Y:S04]  /*db90*/  LDL R6, [R1+0x568] ;  /* 0x0005680001067983 */ /* 0x000ea80000100800 */
[----:B------:R-:W2:Y:S02]  /*dba0*/  LDL R7, [R1+0x56c] ;  /* 0x00056c0001077983 */ /* 0x000ea40000100800 */
[----:B--2---:R-:W-:-:S04]  /*dbb0*/  @P1 LOP3.LUT R7, R7, R6, RZ, 0x3c, !PT ;  /* 0x0000000607071212 */ /* 0x004fc800078e3cff */
        /* <DEDUP_REMOVED lines=8> */
[----:B---3--:R-:W-:-:S04]  /*dc40*/  @P1 LOP3.LUT R7, R7, R6, RZ, 0x3c, !PT ;  /* 0x0000000607071212 */ /* 0x008fc800078e3cff */
[----:B------:R-:W-:-:S04]  /*dc50*/  @P1 LOP3.LUT R6, R7, R6, RZ, 0x3c, !PT ;  /* 0x0000000607061212 */ /* 0x000fc800078e3cff */
[----:B------:R-:W-:-:S05]  /*dc60*/  @P1 LOP3.LUT R7, R7, R6, RZ, 0x3c, !PT ;  /* 0x0000000607071212 */ /* 0x000fca00078e3cff */
[----:B------:R-:W3:Y:S04]  /*dc70*/  @P1 LDG.E.U16 R21, desc[UR8][R6.64] ;  /* 0x0000000806151981 */ /* 0x000ee8000c1e1500 */
[----:B---3--:R0:W-:Y:S04]  /*dc80*/  STL [R1+0x7c], R21 ;  /* 0x00007c1501007387 */ /* 0x0081e80000100800 */
[----:B0-----:R-:W3:Y:S04]  /*dc90*/  LDL.LU R21, [R1+0x1390] ;  /* 0x0013900001157983 */ /* 0x001ee80000300800 */
[----:B------:R-:W4:Y:S04]  /*dca0*/  LDL R6, [R1+0x558] ;  /* 0x0005580001067983 */ /* 0x000f280000100800 */
[----:B------:R-:W4:Y:S01]  /*dcb0*/  LDL R7, [R1+0x55c] ;  /* 0x00055c0001077983 */ /* 0x000f220000100800 */
[----:B------:R-:W-:-:S02]  /*dcc0*/  PRMT R17, RZ, 0x7610, R17 ;  /* 0x00007610ff117816 */ /* 0x000fc40000000011 */
[----:B------:R-:W-:Y:S02]  /*dcd0*/  PRMT R12, RZ, 0x7610, R12 ;  /* 0x00007610ff0c7816 */ /* 0x000fe4000000000c */
[----:B------:R-:W-:Y:S02]  /*dce0*/  PRMT R15, RZ, 0x7610, R15 ;  /* 0x00007610ff0f7816 */ /* 0x000fe4000000000f */
[----:B------:R-:W-:Y:S02]  /*dcf0*/  ISETP.GT.AND P1, PT, R4, 0x34, PT ;  /* 0x000000340400780c */ /* 0x000fe40003f24270 */
        /* <DEDUP_REMOVED lines=14> */
[----:B------:R-:W3:Y:S01]  /*dde0*/  LDL R7, [R1+0x548] ;  /* 0x0005480001077983 */ /* 0x000ee20000100800 */
[----:B------:R-:W-:-:S03]  /*ddf0*/  @P2 IMAD.MOV.U32 R6, RZ, RZ, R13 ;  /* 0x000000ffff062224 */ /* 0x000fc600078e000d */
[----:B------:R-:W4:Y:S04]  /*de00*/  LDL R13, [R1+0xbc4] ;  /* 0x000bc400010d7983 */ /* 0x000f280000100800 */
[----:B---3--:R0:W3:Y:S04]  /*de10*/  @P2 LDG.E.U16 R12, desc[UR8][R6.64] ;  /* 0x00000008060c2981 */ /* 0x0080e8000c1e1500 */
[----:B------:R-:W0:Y:S04]  /*de20*/  LDL R6, [R1+0x540] ;  /* 0x0005400001067983 */ /* 0x000e280000100800 */
[----:B------:R-:W0:Y:S02]  /*de30*/  LDL R7, [R1+0x544] ;  /* 0x0005440001077983 */ /* 0x000e240000100800 */
[----:B0-----:R-:W-:-:S04]  /*de40*/  @P2 LOP3.LUT R7, R7, R6, RZ, 0x3c, !PT ;  /* 0x0000000607072212 */ /* 0x001fc800078e3cff */
[----:B------:R-:W-:-:S04]  /*de50*/  @P2 LOP3.LUT R6, R7, R6, RZ, 0x3c, !PT ;  /* 0x0000000607062212 */ /* 0x000fc800078e3cff */
[----:B------:R-:W-:-:S05]  /*de60*/  @P2 LOP3.LUT R7, R7, R6, RZ, 0x3c, !PT ;  /* 0x0000000607072212 */ /* 0x000fca00078e3cff */
[----:B------:R-:W2:Y:S04]  /*de70*/  @P2 LDG.E.U16 R15, desc[UR8][R6.64] ;  /* 0x00000008060f2981 */ /* 0x000ea8000c1e1500 */
[----:B---3--:R0:W-:Y:S04]  /*de80*/  STL [R1+0x70], R12 ;  /* 0x0000700c01007387 */ /* 0x0081e80000100800 */
[----:B0-----:R-:W3:Y:S04]  /*de90*/  LDL R12, [R1+0xbcc] ;  /* 0x000bcc00010c7983 */ /* 0x001ee80000100800 */
[----:B--2---:R0:W-:Y:S04]  /*dea0*/  STL [R1+0x6c], R15 ;  /* 0x00006c0f01007387 */ /* 0x0041e80000100800 */
[----:B0-----:R-:W2:Y:S04]  /*deb0*/  LDL.LU R15, [R1+0x1384] ;  /* 0x00138400010f7983 */ /* 0x001ea80000300800 */
[----:B------:R-:W4:Y:S04]  /*dec0*/  LDL R6, [R1+0x538] ;  /* 0x0005380001067983 */ /* 0x000f280000100800 */
[----:B------:R-:W4:Y:S01]  /*ded0*/  LDL R7, [R1+0x53c] ;  /* 0x00053c0001077983 */ /* 0x000f220000100800 */
[----:B------:R-:W-:-:S02]  /*dee0*/  PRMT R19, RZ, 0x7610, R19 ;  /* 0x00007610ff137816 */ /* 0x000fc40000000013 */
        /* <DEDUP_REMOVED lines=15> */
[----:B------:R-:W2:Y:S04]  /*dfe0*/  LDL R6, [R1+0x528] ;  /* 0x0005280001067983 */ /* 0x000ea80000100800 */
[----:B------:R-:W2:Y:S01]  /*dff0*/  LDL R7, [R1+0x52c] ;  /* 0x00052c0001077983 */ /* 0x000ea20000100800 */
[----:B------:R-:W-:-:S02]  /*e000*/  PRMT R11, RZ, 0x7610, R11 ;  /* 0x00007610ff0b7816 */ /* 0x000fc4000000000b */
[----:B--2---:R-:W-:-:S04]  /*e010*/  @P1 LOP3.LUT R7, R7, R6, RZ, 0x3c, !PT ;  /* 0x0000000607071212 */ /* 0x004fc800078e3cff */
[----:B------:R-:W-:-:S04]  /*e020*/  @P1 LOP3.LUT R6, R7, R6, RZ, 0x3c, !PT ;  /* 0x0000000607061212 */ /* 0x000fc800078e3cff */
[----:B------:R-:W-:-:S05]  /*e030*/  @P1 LOP3.LUT R7, R7, R6, RZ, 0x3c, !PT ;  /* 0x0000000607071212 */ /* 0x000fca00078e3cff */
[----:B------:R-:W2:Y:S04]  /*e040*/  @P1 LDG.E.U16 R11, desc[UR8][R6.64] ;  /* 0x00000008060b1981 */ /* 0x000ea8000c1e1500 */
[----:B--2---:R0:W-:Y:S04]  /*e050*/  STL [R1+0x60], R11 ;  /* 0x0000600b01007387 */ /* 0x0041e80000100800 */
[----:B0-----:R-:W2:Y:S04]  /*e060*/  LDL.LU R11, [R1+0x1378] ;  /* 0x00137800010b7983 */ /* 0x001ea80000300800 */
[----:B------:R-:W4:Y:S04]  /*e070*/  LDL R6, [R1+0x520] ;  /* 0x0005200001067983 */ /* 0x000f280000100800 */
[----:B------:R-:W4:Y:S01]  /*e080*/  LDL R7, [R1+0x524] ;  /* 0x0005240001077983 */ /* 0x000f220000100800 */
[----:B------:R-:W-:-:S02]  /*e090*/  ISETP.GT.AND P2, PT, R4, 0x38, PT ;  /* 0x000000380400780c */ /* 0x000fc40003f44270 */
[----:B------:R-:W-:Y:S02]  /*e0a0*/  PRMT R10, RZ, 0x7610, R10 ;  /* 0x00007610ff0a7816 */ /* 0x000fe4000000000a */
[----:B------:R-:W-:Y:S02]  /*e0b0*/  PRMT R9, RZ, 0x7610, R9 ;  /* 0x00007610ff097816 */ /* 0x000fe40000000009 */
[----:B----4-:R-:W-:-:S04]  /*e0c0*/  @P1 LOP3.LUT R7, R7, R6, RZ, 0x3c, !PT ;  /* 0x0000000607071212 */ /* 0x010fc800078e3cff */
[----:B------:R-:W-:-:S04]  /*e0d0*/  @P1 LOP3.LUT R6, R7, R6, RZ, 0x3c, !PT ;  /* 0x0000000607061212 */ /* 0x000fc800078e3cff */
[----:B------:R-:W-:-:S05]  /*e0e0*/  @P1 LOP3.LUT R7, R7, R6, RZ, 0x3c, !PT ;  /* 0x0000000607071212 */ /* 0x000fca00078e3cff */
[----:B------:R0:W4:Y:S02]  /*e0f0*/  @P1 LDG.E.U16 R10, desc[UR8][R6.64] ;  /* 0x00000008060a1981 */ /* 0x000124000c1e1500 */
[----:B0-----:R-:W-:Y:S02]  /*e100*/  @P2 IMAD.MOV.U32 R6, RZ, RZ, R12 ;  /* 0x000000ffff062224 */ /* 0x001fe400078e000c */
[----:B------:R-:W-:-:S05]  /*e110*/  @P2 IMAD.MOV.U32 R7, RZ, RZ, R13 ;  /* 0x000000ffff072224 */ /* 0x000fca00078e000d */
[----:B------:R-:W3:Y:S04]  /*e120*/  @P2 LDG.E.U16 R9, desc[UR8][R6.64] ;  /* 0x0000000806092981 */ /* 0x000ee8000c1e1500 */
[----:B----4-:R0:W-:Y:S04]  /*e130*/  STL [R1+0x5c], R10 ;  /* 0x00005c0a01007387 */ /* 0x0101e80000100800 */
[----:B0-----:R-:W4:Y:S04]  /*e140*/  LDL.LU R10, [R1+0x1374] ;  /* 0x00137400010a7983 */ /* 0x001f280000300800 */
[----:B------:R-:W2:Y:S04]  /*e150*/  LDL R13, [R1+0xbe4] ;  /* 0x000be400010d7983 */ /* 0x000ea80000100800 */
[----:B------:R-:W4:Y:S04]  /*e160*/  LDL R12, [R1+0xbec] ;  /* 0x000bec00010c7983 */ /* 0x000f280000100800 */
        /* <DEDUP_REMOVED lines=26> */
[----:B------:R-:W3:Y:S01]  /*e310*/  @P2 LDG.E.U16 R27, desc[UR8][R6.64] ;  /* 0x00000008061b2981 */ /* 0x000ee2000c1e1500 */
[----:B------:R-:W-:-:S03]  /*e320*/  ISETP.GT.AND P1, PT, R4, 0x35, PT ;  /* 0x000000350400780c */ /* 0x000fc60003f24270 */
[----:B---3--:R0:W-:Y:S04]  /*e330*/  STL [R1+0x4c], R27 ;  /* 0x00004c1b01007387 */ /* 0x0081e80000100800 */
[----:B0-----:R-:W3:Y:S04]  /*e340*/  LDL.LU R27, [R1+0x1364] ;  /* 0x00136400011b7983 */ /* 0x001ee80000300800 */
[----:B------:R-:W2:Y:S04]  /*e350*/  LDL R6, [R1+0x518] ;  /* 0x0005180001067983 */ /* 0x000ea80000100800 */
[----:B------:R-:W2:Y:S01]  /*e360*/  LDL R7, [R1+0x51c] ;  /* 0x00051c0001077983 */ /* 0x000ea20000100800 */
[----:B------:R-:W-:-:S02]  /*e370*/  ISETP.GT.AND P2, PT, R4, 0x39, PT ;  /* 0x000000390400780c */ /* 0x000fc40003f44270 */
[----:B------:R-:W-:Y:S02]  /*e380*/  PRMT R26, RZ, 0x7610, R26 ;  /* 0x00007610ff1a7816 */ /* 0x000fe4000000001a */
[----:B------:R-:W-:Y:S02]  /*e390*/  PRMT R25, RZ, 0x7610, R25 ;  /* 0x00007610ff197816 */ /* 0x000fe40000000019 */
[----:B--2---:R-:W-:-:S04]  /*e3a0*/  @P1 LOP3.LUT R7, R7, R6, RZ, 0x3c, !PT ;  /* 0x0000000607071212 */ /* 0x004fc800078e3cff */
[----:B------:R-:W-:-:S04]  /*e3b0*/  @P1 LOP3.LUT R6, R7, R6, RZ, 0x3c, !PT ;  /* 0x0000000607061212 */ /* 0x000fc800078e3cff */
[----:B------:R-:W-:-:S05]  /*e3c0*/  @P1 LOP3.LUT R7, R7, R6, RZ, 0x3c, !PT ;  /* 0x0000000607071212 */ /* 0x000fca00078e3cff */
[----:B------:R0:W2:Y:S02]  /*e3d0*/  @P1 LDG.E.U16 R26, desc[UR8][R6.64] ;  /* 0x00000008061a1981 */ /* 0x0000a4000c1e1500 */
[----:B0-----:R-:W-:Y:S02]  /*e3e0*/  @P2 IMAD.MOV.U32 R6, RZ, RZ, R12 ;  /* 0x000000ffff062224 */ /* 0x001fe400078e000c */
[----:B------:R-:W-:-:S05]  /*e3f0*/  @P2 IMAD.MOV.U32 R7, RZ, RZ, R13 ;  /* 0x000000ffff072224 */ /* 0x000fca00078e000d */
[----:B------:R-:W4:Y:S04]  /*e400*/  @P2 LDG.E.U16 R25, desc[UR8][R6.64] ;  /* 0x0000000806192981 */ /* 0x000f28000c1e1500 */
[----:B--2---:R0:W-:Y:S04]  /*e410*/  STL [R1+0x44], R26 ;  /* 0x0000441a01007387 */ /* 0x0041e80000100800 */
[----:B0-----:R-:W2:Y:S04]  /*e420*/  LDL.LU R26, [R1+0x1360] ;  /* 0x00136000011a7983 */ /* 0x001ea80000300800 */
[----:B------:R-:W3:Y:S04]  /*e430*/  LDL R13, [R1+0xc04] ;  /* 0x000c0400010d7983 */ /* 0x000ee80000100800 */
[----:B------:R-:W2:Y:S04]  /*e440*/  LDL R12, [R1+0xc0c] ;  /* 0x000c0c00010c7983 */ /* 0x000ea80000100800 */
        /* <DEDUP_REMOVED lines=31> */
[----:B------:R-:W-:-:S02]  /*e640*/  ISETP.GT.AND P2, PT, R4, 0x3a, PT ;  /* 0x0000003a0400780c */ /* 0x000fc40003f44270 */
[----:B------:R-:W-:Y:S02]  /*e650*/  PRMT R28, RZ, 0x7610, R28 ;  /* 0x00007610ff1c7816 */ /* 0x000fe4000000001c */
[----:B------:R-:W-:Y:S02]  /*e660*/  PRMT R3, RZ, 0x7610, R3 ;  /* 0x00007610ff037816 */ /* 0x000fe40000000003 */
[----:B---3--:R-:W-:-:S04]  /*e670*/  @P1 LOP3.LUT R7, R7, R6, RZ, 0x3c, !PT ;  /* 0x0000000607071212 */ /* 0x008fc800078e3cff */
[----:B------:R-:W-:-:S04]  /*e680*/  @P1 LOP3.LUT R6, R7, R6, RZ, 0x3c, !PT ;  /* 0x0000000607061212 */ /* 0x000fc800078e3cff */
[----:B------:R-:W-:-:S05]  /*e690*/  @P1 LOP3.LUT R7, R7, R6, RZ, 0x3c, !PT ;  /* 0x0000000607071212 */ /* 0x000fca00078e3cff */
[----:B------:R0:W3:Y:S02]  /*e6a0*/  @P1 LDG.E.U16 R28, desc[UR8][R6.64] ;  /* 0x00000008061c1981 */ /* 0x0000e4000c1e1500 */
[----:B0-----:R-:W-:Y:S02]  /*e6b0*/  @P2 IMAD.MOV.U32 R6, RZ, RZ, R12 ;  /* 0x000000ffff062224 */ /* 0x001fe400078e000c */
[----:B------:R-:W-:-:S05]  /*e6c0*/  @P2 IMAD.MOV.U32 R7, RZ, RZ, R13 ;  /* 0x000000ffff072224 */ /* 0x000fca00078e000d */
[----:B------:R-:W2:Y:S04]  /*e6d0*/  @P2 LDG.E.U16 R3, desc[UR8][R6.64] ;  /* 0x0000000806032981 */ /* 0x000ea8000c1e1500 */
[----:B---3--:R-:W-:Y:S04]  /*e6e0*/  STL [R1+0x12c0], R28 ;  /* 0x0012c01c01007387 */ /* 0x008fe80000100800 */
[----:B------:R-:W3:Y:S04]  /*e6f0*/  LDL R13, [R1+0x508] ;  /* 0x00050800010d7983 */ /* 0x000ee80000100800 */
[----:B------:R-:W4:Y:S04]  /*e700*/  LDL R12, [R1+0x50c] ;  /* 0x00050c00010c7983 */ /* 0x000f280000100800 */
        /* <DEDUP_REMOVED lines=8> */
[----:B------:R0:W3:Y:S04]  /*e790*/  @P2 LDG.E.U16 R28, desc[UR8][R6.64] ;  /* 0x00000008061c2981 */ /* 0x0000e8000c1e1500 */
[----:B------:R-:W0:Y:S04]  /*e7a0*/  LDL R6, [R1+0xc10] ;  /* 0x000c100001067983 */ /* 0x000e280000100800 */
[----:B------:R-:W0:Y:S01]  /*e7b0*/  LDL R7, [R1+0xc20] ;  /* 0x000c200001077983 */ /* 0x000e220000100800 */
[----:B------:R-:W-:Y:S02]  /*e7c0*/  PRMT R2, RZ, 0x7610, R2 ;  /* 0x00007610ff027816 */ /* 0x000fe40000000002 */
[----:B0-----:R-:W-:-:S04]  /*e7d0*/  @P2 LOP3.LUT R7, R7, R6, RZ, 0x3c, !PT ;  /* 0x0000000607072212 */ /* 0x001fc800078e3cff */
[----:B------:R-:W-:-:S04]  /*e7e0*/  @P2 LOP3.LUT R6, R7, R6, RZ, 0x3c, !PT ;  /* 0x0000000607062212 */ /* 0x000fc800078e3cff */
[----:B------:R-:W-:-:S05]  /*e7f0*/  @P2 LOP3.LUT R7, R7, R6, RZ, 0x3c, !PT ;  /* 0x0000000607072212 */ /* 0x000fca00078e3cff */
[----:B------:R-:W4:Y:S04]  /*e800*/  @P2 LDG.E.U16 R2, desc[UR8][R6.64] ;  /* 0x0000000806022981 */ /* 0x000f28000c1e1500 */
[----:B---3--:R0:W-:Y:S04]  /*e810*/  STL [R1+0x1328], R28 ;  /* 0x0013281c01007387 */ /* 0x0081e80000100800 */
[----:B0-----:R-:W3:Y:S04]  /*e820*/  LDL R28, [R1+0xc28] ;  /* 0x000c2800011c7983 */ /* 0x001ee80000100800 */
[----:B----4-:R-:W-:Y:S04]  /*e830*/  STL [R1+0x4], R2 ;  /* 0x0000040201007387 */ /* 0x010fe80000100800 */
[----:B------:R-:W4:Y:S01]  /*e840*/  LDL R7, [R1+0xc1c] ;  /* 0x000c1c0001077983 */ /* 0x000f220000100800 */
[----:B------:R-:W-:Y:S01]  /*e850*/  PRMT R23, RZ, 0x7610, R23 ;  /* 0x00007610ff177816 */ /* 0x000fe20000000017 */
[----:B---3--:R-:W-:Y:S01]  /*e860*/  @P2 IMAD.MOV.U32 R6, RZ, RZ, R28 ;  /* 0x000000ffff062224 */ /* 0x008fe200078e001c */
[----:B------:R-:W-:Y:S01]  /*e870*/  PRMT R22, RZ, 0x7610, R22 ;  /* 0x00007610ff167816 */ /* 0x000fe20000000016 */
[----:B------:R-:W3:Y:S04]  /*e880*/  LDL R28, [R1+0xc40] ;  /* 0x000c4000011c7983 */ /* 0x000ee80000100800 */
[----:B----4-:R0:W4:Y:S02]  /*e890*/  @P2 LDG.E.U16 R23, desc[UR8][R6.64] ;  /* 0x0000000806172981 */ /* 0x010124000c1e1500 */
[----:B0-----:R-:W-:-:S02]  /*e8a0*/  @P1 IMAD.MOV.U32 R6, RZ, RZ, R12 ;  /* 0x000000ffff061224 */ /* 0x001fc400078e000c */
[----:B------:R-:W-:-:S05]  /*e8b0*/  @P1 IMAD.MOV.U32 R7, RZ, RZ, R13 ;  /* 0x000000ffff071224 */ /* 0x000fca00078e000d */
[----:B------:R-:W2:Y:S04]  /*e8c0*/  @P1 LDG.E.U16 R22, desc[UR8][R6.64] ;  /* 0x0000000806161981 */ /* 0x000ea8000c1e1500 */
[----:B----4-:R0:W-:Y:S04]  /*e8d0*/  STL [R1+0x1324], R23 ;  /* 0x0013241701007387 */ /* 0x0101e80000100800 */
[----:B------:R-:W4:Y:S04]  /*e8e0*/  LDL R6, [R1+0xc24] ;  /* 0x000c240001067983 */ /* 0x000f280000100800 */
[----:B------:R-:W4:Y:S01]  /*e8f0*/  LDL R7, [R1+0xc2c] ;  /* 0x000c2c0001077983 */ /* 0x000f220000100800 */
[----:B------:R-:W-:-:S03]  /*e900*/  ISETP.GT.AND P2, PT, R4, 0x3b, PT ;  /* 0x0000003b0400780c */ /* 0x000fc60003f44270 */
[----:B------:R-:W3:Y:S04]  /*e910*/  LDL R13, [R1+0xc3c] ;  /* 0x000c3c00010d7983 */ /* 0x000ee80000100800 */
[----:B------:R-:W3:Y:S01]  /*e920*/  LDL R12, [R1+0xc48] ;  /* 0x000c4800010c7983 */ /* 0x000ee20000100800 */
[----:B------:R-:W-:-:S03]  /*e930*/  PRMT R21, RZ, 0x7610, R21 ;  /* 0x00007610ff157816 */ /* 0x000fc60000000015 */
[----:B0-----:R-:W3:Y:S04]  /*e940*/  LDL R23, [R1+0xc30] ;  /* 0x000c300001177983 */ /* 0x001ee80000100800 */
[----:B--2---:R0:W-:Y:S04]  /*e950*/  STL [R1+0x12c4], R22 ;  /* 0x0012c41601007387 */ /* 0x0041e80000100800 */
[----:B0-----:R-:W2:Y:S01]  /*e960*/  LDL R22, [R1+0xc34] ;  /* 0x000c340001167983 */ /* 0x001ea20000100800 */
[----:B----4-:R-:W-:-:S04]  /*e970*/  @P2 LOP3.LUT R7, R7, R6, RZ, 0x3c, !PT ;  /* 0x0000000607072212 */ /* 0x010fc800078e3cff */
[----:B------:R-:W-:-:S04]  /*e980*/  @P2 LOP3.LUT R6, R7, R6, RZ, 0x3c, !PT ;  /* 0x0000000607062212 */ /* 0x000fc800078e3cff */
[----:B------:R-:W-:-:S05]  /*e990*/  @P2 LOP3.LUT R7, R7, R6, RZ, 0x3c, !PT ;  /* 0x0000000607072212 */ /* 0x000fca00078e3cff */
[----:B------:R2:W4:Y:S04]  /*e9a0*/  @P2 LDG.E.U16 R21, desc[UR8][R6.64] ;  /* 0x0000000806152981 */ /* 0x000528000c1e1500 */
[----:B------:R-:W3:Y:S01]  /*e9b0*/  LDL R7, [R1+0xc18] ;  /* 0x000c180001077983 */ /* 0x000ee20000100800 */
[----:B------:R-:W-:Y:S01]  /*e9c0*/  PRMT R18, RZ, 0x7610, R18 ;  /* 0x00007610ff127816 */ /* 0x000fe20000000012 */
[----:B--2---:R-:W-:Y:S01]  /*e9d0*/  @P2 IMAD.MOV.U32 R6, RZ, RZ, R22 ;  /* 0x000000ffff062224 */ /* 0x004fe200078e0016 */
[----:B------:R-:W-:-:S04]  /*e9e0*/  PRMT R17, RZ, 0x7610, R17 ;  /* 0x00007610ff117816 */ /* 0x000fc80000000011 */
[----:B---3--:R0:W2:Y:S02]  /*e9f0*/  @P2 LDG.E.U16 R18, desc[UR8][R6.64] ;  /* 0x0000000806122981 */ /* 0x0080a4000c1e1500 */
[----:B0-----:R-:W-:Y:S02]  /*ea00*/  @P2 IMAD.MOV.U32 R6, RZ, RZ, R28 ;  /* 0x000000ffff062224 */ /* 0x001fe400078e001c */
[----:B------:R-:W-:-:S05]  /*ea10*/  @P2 IMAD.MOV.U32 R7, RZ, RZ, R23 ;  /* 0x000000ffff072224 */ /* 0x000fca00078e0017 */
[----:B------:R0:W3:Y:S01]  /*ea20*/  @P2 LDG.E.U16 R17, desc[UR8][R6.64] ;  /* 0x0000000806112981 */ /* 0x0000e2000c1e1500 */
[----:B------:R-:W-:-:S03]  /*ea30*/  PRMT R15, RZ, 0x7610, R15 ;  /* 0x00007610ff0f7816 */ /* 0x000fc6000000000f */
[----:B----4-:R1:W-:Y:S01]  /*ea40*/  STL [R1+0x1310], R21 ;  /* 0x0013101501007387 */ /* 0x0103e20000100800 */
[----:B0-----:R-:W-:Y:S02]  /*ea50*/  @P2 IMAD.MOV.U32 R6, RZ, RZ, R12 ;  /* 0x000000ffff062224 */ /* 0x001fe400078e000c */
[----:B------:R-:W-:-:S05]  /*ea60*/  @P2 IMAD.MOV.U32 R7, RZ, RZ, R13 ;  /* 0x000000ffff072224 */ /* 0x000fca00078e000d */
[----:B------:R0:W4:Y:S04]  /*ea70*/  @P2 LDG.E.U16 R15, desc[UR8][R6.64] ;  /* 0x00000008060f2981 */ /* 0x000128000c1e1500 */
[----:B--2---:R-:W-:Y:S04]  /*ea80*/  STL [R1+0x1314], R18 ;  /* 0x0013141201007387 */ /* 0x004fe80000100800 */
[----:B------:R-:W2:Y:S04]  /*ea90*/  LDL R28, [R1+0xc44] ;  /* 0x000c4400011c7983 */ /* 0x000ea80000100800 */
[----:B-1----:R-:W4:Y:S04]  /*eaa0*/  LDL R21, [R1+0xc4c] ;  /* 0x000c4c0001157983 */ /* 0x002f280000100800 */
[----:B---3--:R-:W-:Y:S04]  /*eab0*/  STL [R1+0x1318], R17 ;  /* 0x0013181101007387 */ /* 0x008fe80000100800 */
[----:B------:R-:W0:Y:S04]  /*eac0*/  LDL R6, [R1+0x500] ;  /* 0x0005000001067983 */ /* 0x000e280000100800 */
[----:B------:R-:W0:Y:S04]  /*ead0*/  LDL R7, [R1+0x504] ;  /* 0x0005040001077983 */ /* 0x000e280000100800 */
[----:B------:R-:W3:Y:S04]  /*eae0*/  LDL R23, [R1+0xc38] ;  /* 0x000c380001177983 */ /* 0x000ee80000100800 */
[----:B------:R-:W3:Y:S04]  /*eaf0*/  LDL R22, [R1+0xc54] ;  /* 0x000c540001167983 */ /* 0x000ee80000100800 */
[----:B------:R-:W3:Y:S04]  /*eb00*/  LDL R13, [R1+0xc50] ;  /* 0x000c5000010d7983 */ /* 0x000ee80000100800 */
[----:B------:R-:W3:Y:S01]  /*eb10*/  LDL R12, [R1+0xc60] ;  /* 0x000c6000010c7983 */ /* 0x000ee20000100800 */
[----:B------:R-:W-:-:S02]  /*eb20*/  ISETP.GT.AND P2, PT, R4, 0x3c, PT ;  /* 0x0000003c0400780c */ /* 0x000fc40003f44270 */
[----:B------:R-:W-:Y:S02]  /*eb30*/  PRMT R19, RZ, 0x7610, R19 ;  /* 0x00007610ff137816 */ /* 0x000fe40000000013 */
[----:B------:R-:W-:Y:S02]  /*eb40*/  PRMT R14, RZ, 0x7610, R14 ;  /* 0x00007610ff0e7816 */ /* 0x000fe4000000000e */
[----:B------:R-:W-:Y:S02]  /*eb50*/  PRMT R11, RZ, 0x7610, R11 ;  /* 0x00007610ff0b7816 */ /* 0x000fe4000000000b */
[----:B------:R-:W-:Y:S02]  /*eb60*/  PRMT R10, RZ, 0x7610, R10 ;  /* 0x00007610ff0a7816 */ /* 0x000fe4000000000a */
[----:B0-----:R-:W-:-:S04]  /*eb70*/  @P1 LOP3.LUT R7, R7, R6, RZ, 0x3c, !PT ;  /* 0x0000000607071212 */ /* 0x001fc800078e3cff */
[----:B------:R-:W-:-:S04]  /*eb80*/  @P1 LOP3.LUT R6, R7, R6, RZ, 0x3c, !PT ;  /* 0x0000000607061212 */ /* 0x000fc800078e3cff */
[----:B------:R-:W-:-:S05]  /*eb90*/  @P1 LOP3.LUT R7, R7, R6, RZ, 0x3c, !PT ;  /* 0x0000000607071212 */ /* 0x000fca00078e3cff */
[----:B------:R4:W3:Y:S02]  /*eba0*/  @P1 LDG.E.U16 R19, desc[UR8][R6.64] ;  /* 0x0000000806131981 */ /* 0x0008e4000c1e1500 */
[----:B----4-:R-:W-:Y:S02]  /*ebb0*/  @P2 IMAD.MOV.U32 R6, RZ, RZ, R21 ;  /* 0x000000ffff062224 */ /* 0x010fe400078e0015 */
[----:B--2---:R-:W-:-:S05]  /*ebc0*/  @P2 IMAD.MOV.U32 R7, RZ, RZ, R28 ;  /* 0x000000ffff072224 */ /* 0x004fca00078e001c */
[----:B------:R3:W2:Y:S02]  /*ebd0*/  @P2 LDG.E.U16 R14, desc[UR8][R6.64] ;  /* 0x00000008060e2981 */ /* 0x0006a4000c1e1500 */
[----:B---3--:R-:W-:Y:S02]  /*ebe0*/  @P2 IMAD.MOV.U32 R6, RZ, RZ, R22 ;  /* 0x000000ffff062224 */ /* 0x008fe400078e0016 */
[----:B------:R-:W-:-:S05]  /*ebf0*/  @P2 IMAD.MOV.U32 R7, RZ, RZ, R23 ;  /* 0x000000ffff072224 */ /* 0x000fca00078e0017 */
[----:B------:R0:W3:Y:S02]  /*ec00*/  @P2 LDG.E.U16 R11, desc[UR8][R6.64] ;  /* 0x00000008060b2981 */ /* 0x0000e4000c1e1500 */
[----:B0-----:R-:W-:Y:S02]  /*ec10*/  @P2 IMAD.MOV.U32 R6, RZ, RZ, R12 ;  /* 0x000000ffff062224 */ /* 0x001fe400078e000c */
[----:B------:R-:W-:-:S05]  /*ec20*/  @P2 IMAD.MOV.U32 R7, RZ, RZ, R13 ;  /* 0x000000ffff072224 */ /* 0x000fca00078e000d */
[----:B------:R-:W4:Y:S04]  /*ec30*/  @P2 LDG.E.U16 R10, desc[UR8][R6.64] ;  /* 0x00000008060a2981 */ /* 0x000f28000c1e1500 */
[----:B------:R0:W-:Y:S04]  /*ec40*/  STL [R1+0x131c], R15 ;  /* 0x00131c0f01007387 */ /* 0x0001e80000100800 */
[----:B------:R-:W-:Y:S04]  /*ec50*/  STL [R1+0x12c8], R19 ;  /* 0x0012c81301007387 */ /* 0x000fe80000100800 */
[----:B------:R-:W4:Y:S04]  /*ec60*/  LDL R21, [R1+0xc5c] ;  /* 0x000c5c0001157983 */ /* 0x000f280000100800 */
[----:B0-----:R-:W4:Y:S04]  /*ec70*/  LDL R15, [R1+0xc68] ;  /* 0x000c6800010f7983 */ /* 0x001f280000100800 */
[----:B--2---:R-:W-:Y:S04]  /*ec80*/  STL [R1+0x12ec], R14 ;  /* 0x0012ec0e01007387 */ /* 0x004fe80000100800 */
[----:B------:R-:W2:Y:S04]  /*ec90*/  LDL R28, [R1+0xc6c] ;  /* 0x000c6c00011c7983 */ /* 0x000ea80000100800 */
[----:B---3--:R-:W-:Y:S04]  /*eca0*/  STL [R1+0x12f0], R11 ;  /* 0x0012f00b01007387 */ /* 0x008fe80000100800 */
[----:B------:R-:W3:Y:S04]  /*ecb0*/  LDL R13, [R1+0xc58] ;  /* 0x000c5800010d7983 */ /* 0x000ee80000100800 */
[----:B------:R-:W3:Y:S04]  /*ecc0*/  LDL R12, [R1+0xc74] ;  /* 0x000c7400010c7983 */ /* 0x000ee80000100800 */
[----:B------:R-:W3:Y:S04]  /*ecd0*/  LDL R23, [R1+0xc70] ;  /* 0x000c700001177983 */ /* 0x000ee80000100800 */
[----:B------:R-:W3:Y:S04]  /*ece0*/  LDL R22, [R1+0xc80] ;  /* 0x000c800001167983 */ /* 0x000ee80000100800 */
[----:B----4-:R0:W-:Y:S04]  /*ecf0*/  STL [R1+0x12f4], R10 ;  /* 0x0012f40a01007387 */ /* 0x0101e80000100800 */
[----:B0-----:R-:W4:Y:S01]  /*ed00*/  LDL R10, [R1+0xc64] ;  /* 0x000c6400010a7983 */ /* 0x001f220000100800 */
[----:B------:R-:W-:-:S02]  /*ed10*/  ISETP.GT.AND P1, PT, R4, 0x3d, PT ;  /* 0x0000003d0400780c */ /* 0x000fc40003f24270 */
[----:B------:R-:W-:Y:S02]  /*ed20*/  PRMT R9, RZ, 0x7610, R9 ;  /* 0x00007610ff097816 */ /* 0x000fe40000000009 */
[----:B------:R-:W-:Y:S01]  /*ed30*/  PRMT R8, RZ, 0x7610, R8 ;  /* 0x00007610ff087816 */ /* 0x000fe20000000008 */
[----:B------:R-:W-:Y:S02]  /*ed40*/  @P2 IMAD.MOV.U32 R7, RZ, RZ, R21 ;  /* 0x000000ffff072224 */ /* 0x000fe400078e0015 */
[----:B------:R-:W-:Y:S01]  /*ed50*/  @P2 IMAD.MOV.U32 R6, RZ, RZ, R15 ;  /* 0x000000ffff062224 */ /* 0x000fe200078e000f */
[----:B------:R-:W3:Y:S04]  /*ed60*/  LDL R21, [R1+0xc7c] ;  /* 0x000c7c0001157983 */ /* 0x000ee80000100800 */
[----:B------:R-:W3:Y:S04]  /*ed70*/  LDL R15, [R1+0xc88] ;  /* 0x000c8800010f7983 */ /* 0x000ee80000100800 */
[----:B------:R2:W3:Y:S02]  /*ed80*/  @P2 LDG.E.U16 R9, desc[UR8][R6.64] ;  /* 0x0000000806092981 */ /* 0x0004e4000c1e1500 */
[----:B--2---:R-:W-:-:S02]  /*ed90*/  @P1 IMAD.MOV.U32 R6, RZ, RZ, R28 ;  /* 0x000000ffff061224 */ /* 0x004fc400078e001c */
[----:B----4-:R-:W-:-:S05]  /*eda0*/  @P1 IMAD.MOV.U32 R7, RZ, RZ, R10 ;  /* 0x000000ffff071224 */ /* 0x010fca00078e000a */
[----:B------:R0:W2:Y:S02]  /*edb0*/  @P1 LDG.E.U16 R8, desc[UR8][R6.64] ;  /* 0x0000000806081981 */ /* 0x0000a4000c1e1500 */
[----:B0-----:R-:W-:-:S06]  /*edc0*/  PRMT R7, RZ, 0x7610, R7 ;  /* 0x00007610ff077816 */ /* 0x001fcc0000000007 */
[----:B---3--:R0:W3:Y:S01]  /*edd0*/  @P1 LDG.E.U16 R7, desc[UR8][R12.64] ;  /* 0x000000080c071981 */ /* 0x0080e2000c1e1500 */
[----:B------:R-:W-:Y:S01]  /*ede0*/  PRMT R6, RZ, 0x7610, R6 ;  /* 0x00007610ff067816 */ /* 0x000fe20000000006 */
[----:B0-----:R-:W-:Y:S02]  /*edf0*/  @P1 IMAD.MOV.U32 R12, RZ, RZ, R22 ;  /* 0x000000ffff0c1224 */ /* 0x001fe400078e0016 */
[----:B------:R-:W-:-:S05]  /*ee00*/  @P1 IMAD.MOV.U32 R13, RZ, RZ, R23 ;  /* 0x000000ffff0d1224 */ /* 0x000fca00078e0017 */
[----:B------:R0:W4:Y:S01]  /*ee10*/  @P1 LDG.E.U16 R6, desc[UR8][R12.64] ;  /* 0x000000080c061981 */ /* 0x000122000c1e1500 */
[----:B------:R-:W-:Y:S01]  /*ee20*/  PRMT R5, RZ, 0x7610, R5 ;  /* 0x00007610ff057816 */ /* 0x000fe20000000005 */
[----:B0-----:R-:W-:Y:S02]  /*ee30*/  @P1 IMAD.MOV.U32 R13, RZ, RZ, R21 ;  /* 0x000000ffff0d1224 */ /* 0x001fe400078e0015 */
[----:B------:R-:W-:Y:S01]  /*ee40*/  @P1 IMAD.MOV.U32 R12, RZ, RZ, R15 ;  /* 0x000000ffff0c1224 */ /* 0x000fe200078e000f */
[----:B------:R0:W-:Y:S04]  /*ee50*/  STL [R1+0x12f8], R9 ;  /* 0x0012f80901007387 */ /* 0x0001e80000100800 */
[----:B------:R-:W4:Y:S04]  /*ee60*/  @P1 LDG.E.U16 R5, desc[UR8][R12.64] ;  /* 0x000000080c051981 */ /* 0x000f28000c1e1500 */
[----:B--2---:R1:W-:Y:S04]  /*ee70*/  STL [R1+0x12cc], R8 ;  /* 0x0012cc0801007387 */ /* 0x0043e80000100800 */
[----:B------:R-:W2:Y:S04]  /*ee80*/  LDL R28, [R1+0x5c0] ;  /* 0x0005c000011c7983 */ /* 0x000ea80000100800 */
[----:B------:R-:W2:Y:S04]  /*ee90*/  LDL R10, [R1+0x5c4] ;  /* 0x0005c400010a7983 */ /* 0x000ea80000100800 */
[----:B---3--:R3:W-:Y:S04]  /*eea0*/  STL [R1+0x12d0], R7 ;  /* 0x0012d00701007387 */ /* 0x0087e80000100800 */
[----:B------:R-:W2:Y:S04]  /*eeb0*/  LDL R23, [R1+0x4f8] ;  /* 0x0004f80001177983 */ /* 0x000ea80000100800 */
[----:B0-----:R-:W2:Y:S04]  /*eec0*/  LDL R9, [R1+0x4fc] ;  /* 0x0004fc0001097983 */ /* 0x001ea80000100800 */
[----:B----4-:R0:W-:Y:S04]  /*eed0*/  STL [R1+0x12d4], R6 ;  /* 0x0012d40601007387 */ /* 0x0101e80000100800 */
[----:B------:R-:W4:Y:S04]  /*eee0*/  LDL R22, [R1+0x4f0] ;  /* 0x0004f00001167983 */ /* 0x000f280000100800 */
[----:B-1----:R-:W4:Y:S01]  /*eef0*/  LDL R8, [R1+0x4f4] ;  /* 0x0004f40001087983 */ /* 0x002f220000100800 */
[----:B------:R-:W-:-:S03]  /*ef00*/  ISETP.GT.AND P1, PT, R4, 0x36, PT ;  /* 0x000000360400780c */ /* 0x000fc60003f24270 */
[----:B------:R-:W4:Y:S04]  /*ef10*/  LDL R21, [R1+0x4ec] ;  /* 0x0004ec0001157983 */ /* 0x000f280000100800 */
[----:B------:R-:W4:Y:S01]  /*ef20*/  LDL R15, [R1+0xba0] ;  /* 0x000ba000010f7983 */ /* 0x000f220000100800 */
[----:B---3--:R-:W-:Y:S02]  /*ef30*/  PRMT R7, RZ, 0x7610, R7 ;  /* 0x00007610ff077816 */ /* 0x008fe40000000007 */
[----:B0-----:R-:W-:Y:S01]  /*ef40*/  PRMT R6, RZ, 0x7610, R6 ;  /* 0x00007610ff067816 */ /* 0x001fe20000000006 */
[----:B------:R0:W-:Y:S02]  /*ef50*/  STL [R1+0x12d8], R5 ;  /* 0x0012d80501007387 */ /* 0x0001e40000100800 */
[----:B0-----:R-:W-:Y:S01]  /*ef60*/  PRMT R5, RZ, 0x7610, R5 ;  /* 0x00007610ff057816 */ /* 0x001fe20000000005 */
[----:B--2---:R-:W-:-:S02]  /*ef70*/  @P0 IMAD.MOV.U32 R13, RZ, RZ, R28 ;  /* 0x000000ffff0d0224 */ /* 0x004fc400078e001c */
[----:B------:R-:W-:Y:S01]  /*ef80*/  @P0 IMAD.MOV.U32 R12, RZ, RZ, R10 ;  /* 0x000000ffff0c0224 */ /* 0x000fe200078e000a */
[----:B------:R-:W-:Y:S01]  /*ef90*/  PRMT R14, RZ, 0x7610, R14 ;  /* 0x00007610ff0e7816 */ /* 0x000fe2000000000e */
[----:B------:R-:W2:Y:S04]  /*efa0*/  LDL R10, [R1+0x4e8] ;  /* 0x0004e800010a7983 */ /* 0x000ea80000100800 */
[----:B------:R0:W3:Y:S02]  /*efb0*/  @P0 LDG.E.U16 R7, desc[UR8][R12.64] ;  /* 0x000000080c070981 */ /* 0x0000e4000c1e1500 */
[----:B0-----:R-:W-:Y:S02]  /*efc0*/  @P1 IMAD.MOV.U32 R13, RZ, RZ, R23 ;  /* 0x000000ffff0d1224 */ /* 0x001fe400078e0017 */
[----:B------:R-:W-:-:S05]  /*efd0*/  @P1 IMAD.MOV.U32 R12, RZ, RZ, R9 ;  /* 0x000000ffff0c1224 */ /* 0x000fca00078e0009 */
[----:B------:R4:W2:Y:S02]  /*efe0*/  @P1 LDG.E.U16 R5, desc[UR8][R12.64] ;  /* 0x000000080c051981 */ /* 0x0008a4000c1e1500 */
[----:B----4-:R-:W-:Y:S02]  /*eff0*/  @P1 IMAD.MOV.U32 R13, RZ, RZ, R22 ;  /* 0x000000ffff0d1224 */ /* 0x010fe400078e0016 */
[----:B------:R-:W-:-:S05]  /*f000*/  @P1 IMAD.MOV.U32 R12, RZ, RZ, R8 ;  /* 0x000000ffff0c1224 */ /* 0x000fca00078e0008 */
[----:B------:R0:W4:Y:S02]  /*f010*/  @P1 LDG.E.U16 R6, desc[UR8][R12.64] ;  /* 0x000000080c061981 */ /* 0x000124000c1e1500 */
[----:B0-----:R-:W-:Y:S02]  /*f020*/  @P1 IMAD.MOV.U32 R12, RZ, RZ, R15 ;  /* 0x000000ffff0c1224 */ /* 0x001fe400078e000f */
[----:B------:R-:W-:-:S05]  /*f030*/  @P1 IMAD.MOV.U32 R13, RZ, RZ, R21 ;  /* 0x000000ffff0d1224 */ /* 0x000fca00078e0015 */
[----:B------:R-:W4:Y:S04]  /*f040*/  @P1 LDG.E.U16 R14, desc[UR8][R12.64] ;  /* 0x000000080c0e1981 */ /* 0x000f28000c1e1500 */
[----:B---3--:R0:W-:Y:S04]  /*f050*/  STL [R1+0x48], R7 ;  /* 0x0000480701007387 */ /* 0x0081e80000100800 */
[----:B------:R-:W3:Y:S04]  /*f060*/  LDL R9, [R1+0xba4] ;  /* 0x000ba40001097983 */ /* 0x000ee80000100800 */
[----:B0-----:R-:W3:Y:S04]  /*f070*/  LDL R7, [R1+0xba8] ;  /* 0x000ba80001077983 */ /* 0x001ee80000100800 */
[----:B--2---:R0:W-:Y:S04]  /*f080*/  STL [R1+0x40], R5 ;  /* 0x0000400501007387 */ /* 0x0041e80000100800 */
[----:B------:R-:W2:Y:S04]  /*f090*/  LDL R8, [R1+0x4e4] ;  /* 0x0004e40001087983 */ /* 0x000ea80000100800 */
[----:B0-----:R-:W2:Y:S04]  /*f0a0*/  LDL R5, [R1+0xbac] ;  /* 0x000bac0001057983 */ /* 0x001ea80000100800 */
[----:B----4-:R0:W-:Y:S04]  /*f0b0*/  STL [R1+0x38], R6 ;  /* 0x0000380601007387 */ /* 0x0101e80000100800 */
[----:B------:R-:W4:Y:S04]  /*f0c0*/  LDL R15, [R1+0xbb0] ;  /* 0x000bb000010f7983 */ /* 0x000f280000100800 */
[----:B0-----:R-:W4:Y:S01]  /*f0d0*/  LDL R6, [R1+0xbb4] ;  /* 0x000bb40001067983 */ /* 0x001f220000100800 */
[----:B------:R-:W-:-:S03]  /*f0e0*/  ISETP.GT.AND P0, PT, R4, 0x37, PT ;  /* 0x000000370400780c */ /* 0x000fc60003f04270 */
[----:B------:R0:W-:Y:S01]  /*f0f0*/  STL [R1+0x30], R14 ;  /* 0x0000300e01007387 */ /* 0x0001e20000100800 */
[----:B------:R-:W-:Y:S01]  /*f100*/  PRMT R19, RZ, 0x7610, R19 ;  /* 0x00007610ff137816 */ /* 0x000fe20000000013 */
[----:B------:R-:W-:Y:S02]  /*f110*/  @P1 IMAD.MOV.U32 R13, RZ, RZ, R10 ;  /* 0x000000ffff0d1224 */ /* 0x000fe400078e000a */
[----:B------:R-:W4:Y:S04]  /*f120*/  LDL R10, [R1+0xbbc] ;  /* 0x000bbc00010a7983 */ /* 0x000f280000100800 */
[----:B0-----:R-:W4:Y:S01]  /*f130*/  LDL R14, [R1+0xbc0] ;  /* 0x000bc000010e7983 */ /* 0x001f220000100800 */
[----:B------:R-:W-:Y:S01]  /*f140*/  PRMT R18, RZ, 0x7610, R18 ;  /* 0x00007610ff127816 */ /* 0x000fe20000000012 */
[----:B---3--:R-:W-:-:S02]  /*f150*/  @P1 IMAD.MOV.U32 R12, RZ, RZ, R7 ;  /* 0x000000ffff0c1224 */ /* 0x008fc400078e0007 */
[----:B------:R-:W3:Y:S04]  /*f160*/  LDL R7, [R1+0xbc8] ;  /* 0x000bc80001077983 */ /* 0x000ee80000100800 */
[----:B------:R0:W3:Y:S02]  /*f170*/  @P1 LDG.E.U16 R19, desc[UR8][R12.64] ;  /* 0x000000080c131981 */ /* 0x0000e4000c1e1500 */
[----:B0-----:R-:W-:Y:S02]  /*f180*/  @P0 IMAD.MOV.U32 R13, RZ, RZ, R9 ;  /* 0x000000ffff0d0224 */ /* 0x001fe400078e0009 */
[----:B------:R-:W3:Y:S01]  /*f190*/  LDL R9, [R1+0xc84] ;  /* 0x000c840001097983 */ /* 0x000ee20000100800 */
[----:B--2---:R-:W-:-:S03]  /*f1a0*/  @P0 IMAD.MOV.U32 R12, RZ, RZ, R5 ;  /* 0x000000ffff0c0224 */ /* 0x004fc600078e0005 */
[----:B------:R-:W2:Y:S04]  /*f1b0*/  LDL R5, [R1+0xc8c] ;  /* 0x000c8c0001057983 */ /* 0x000ea80000100800 */
[----:B------:R0:W2:Y:S02]  /*f1c0*/  @P0 LDG.E.U16 R18, desc[UR8][R12.64] ;  /* 0x000000080c120981 */ /* 0x0000a4000c1e1500 */
[----:B0-----:R-:W-:Y:S02]  /*f1d0*/  @P0 IMAD.MOV.U32 R13, RZ, RZ, R8 ;  /* 0x000000ffff0d0224 */ /* 0x001fe400078e0008 */
[----:B------:R-:W2:Y:S01]  /*f1e0*/  LDL R8, [R1+0xc78] ;  /* 0x000c780001087983 */ /* 0x000ea20000100800 */
[----:B----4-:R-:W-:-:S03]  /*f1f0*/  @P0 IMAD.MOV.U32 R12, RZ, RZ, R6 ;  /* 0x000000ffff0c0224 */ /* 0x010fc600078e0006 */
[----:B------:R-:W4:Y:S01]  /*f200*/  LDL R6, [R1+0xc94] ;  /* 0x000c940001067983 */ /* 0x000f220000100800 */
[----:B------:R-:W-:Y:S02]  /*f210*/  PRMT R17, RZ, 0x7610, R17 ;  /* 0x00007610ff117816 */ /* 0x000fe40000000011 */
[----:B------:R-:W-:Y:S02]  /*f220*/  PRMT R11, RZ, 0x7610, R11 ;  /* 0x00007610ff0b7816 */ /* 0x000fe4000000000b */
[----:B------:R-:W-:Y:S02]  /*f230*/  ISETP.GT.AND P1, PT, R4, 0x3e, PT ;  /* 0x0000003e0400780c */ /* 0x000fe40003f24270 */
[----:B------:R0:W4:Y:S01]  /*f240*/  @P0 LDG.E.U16 R17, desc[UR8][R12.64] ;  /* 0x000000080c110981 */ /* 0x000122000c1e1500 */
[----:B------:R-:W-:Y:S01]  /*f250*/  PRMT R29, RZ, 0x7610, R29 ;  /* 0x00007610ff1d7816 */ /* 0x000fe2000000001d */
[----:B0-----:R-:W-:Y:S02]  /*f260*/  @P0 IMAD.MOV.U32 R12, RZ, RZ, R14 ;  /* 0x000000ffff0c0224 */ /* 0x001fe400078e000e */
[----:B------:R-:W-:Y:S01]  /*f270*/  @P0 IMAD.MOV.U32 R13, RZ, RZ, R15 ;  /* 0x000000ffff0d0224 */ /* 0x000fe200078e000f */
[----:B------:R-:W-:-:S02]  /*f280*/  PRMT R0, RZ, 0x7610, R0 ;  /* 0x00007610ff007816 */ /* 0x000fc40000000000 */
[----:B------:R-:W-:Y:S01]  /*f290*/  PRMT R27, RZ, 0x7610, R27 ;  /* 0x00007610ff1b7816 */ /* 0x000fe2000000001b */
[----:B------:R-:W4:Y:S04]  /*f2a0*/  LDL R15, [R1+0xc90] ;  /* 0x000c9000010f7983 */ /* 0x000f280000100800 */
[----:B------:R0:W4:Y:S02]  /*f2b0*/  @P0 LDG.E.U16 R11, desc[UR8][R12.64] ;  /* 0x000000080c0b0981 */ /* 0x000124000c1e1500 */
[----:B0-----:R-:W-:Y:S02]  /*f2c0*/  @P0 IMAD.MOV.U32 R13, RZ, RZ, R10 ;  /* 0x000000ffff0d0224 */ /* 0x001fe400078e000a */
[----:B---3--:R-:W-:Y:S02]  /*f2d0*/  @P0 IMAD.MOV.U32 R12, RZ, RZ, R7 ;  /* 0x000000ffff0c0224 */ /* 0x008fe400078e0007 */
[----:B------:R-:W3:Y:S04]  /*f2e0*/  LDL R7, [R1+0xca0] ;  /* 0x000ca00001077983 */ /* 0x000ee80000100800 */
[----:B------:R0:W3:Y:S02]  /*f2f0*/  @P0 LDG.E.U16 R29, desc[UR8][R12.64] ;  /* 0x000000080c1d0981 */ /* 0x0000e4000c1e1500 */
[----:B0-----:R-:W-:-:S02]  /*f300*/  @P1 IMAD.MOV.U32 R13, RZ, RZ, R9 ;  /* 0x000000ffff0d1224 */ /* 0x001fc400078e0009 */
[----:B--2---:R-:W-:-:S05]  /*f310*/  @P1 IMAD.MOV.U32 R12, RZ, RZ, R5 ;  /* 0x000000ffff0c1224 */ /* 0x004fca00078e0005 */
[----:B------:R4:W2:Y:S02]  /*f320*/  @P1 LDG.E.U16 R0, desc[UR8][R12.64] ;  /* 0x000000080c001981 */ /* 0x0008a4000c1e1500 */
[----:B----4-:R-:W-:Y:S02]  /*f330*/  @P1 IMAD.MOV.U32 R12, RZ, RZ, R6 ;  /* 0x000000ffff0c1224 */ /* 0x010fe400078e0006 */
[----:B------:R-:W-:-:S05]  /*f340*/  @P1 IMAD.MOV.U32 R13, RZ, RZ, R8 ;  /* 0x000000ffff0d1224 */ /* 0x000fca00078e0008 */
[----:B------:R0:W4:Y:S04]  /*f350*/  @P1 LDG.E.U16 R27, desc[UR8][R12.64] ;  /* 0x000000080c1b1981 */ /* 0x000128000c1e1500 */
[----:B---3--:R-:W-:Y:S04]  /*f360*/  STL [R1+0x126c], R29 ;  /* 0x00126c1d01007387 */ /* 0x008fe80000100800 */
[----:B------:R-:W3:Y:S04]  /*f370*/  LDL R14, [R1+0xc9c] ;  /* 0x000c9c00010e7983 */ /* 0x000ee80000100800 */
[----:B------:R-:W3:Y:S01]  /*f380*/  LDL R5, [R1+0xca8] ;  /* 0x000ca80001057983 */ /* 0x000ee20000100800 */
[----:B0-----:R-:W-:-:S03]  /*f390*/  @P1 IMAD.MOV.U32 R12, RZ, RZ, R7 ;  /* 0x000000ffff0c1224 */ /* 0x001fc600078e0007 */
[----:B--2---:R-:W-:Y:S04]  /*f3a0*/  STL [R1+0x12dc], R0 ;  /* 0x0012dc0001007387 */ /* 0x004fe80000100800 */
[----:B------:R0:W-:Y:S04]  /*f3b0*/  STL [R1+0x10], R11 ;  /* 0x0000100b01007387 */ /* 0x0001e80000100800 */
[----:B------:R-:W2:Y:S04]  /*f3c0*/  LDL R10, [R1+0xcac] ;  /* 0x000cac00010a7983 */ /* 0x000ea80000100800 */
[----:B0-----:R-:W2:Y:S04]  /*f3d0*/  LDL R11, [R1+0xca4] ;  /* 0x000ca400010b7983 */ /* 0x001ea80000100800 */
[----:B------:R-:W-:Y:S04]  /*f3e0*/  STL [R1+0x28], R19 ;  /* 0x0000281301007387 */ /* 0x000fe80000100800 */
[----:B------:R-:W2:Y:S04]  /*f3f0*/  LDL R9, [R1+0xc98] ;  /* 0x000c980001097983 */ /* 0x000ea80000100800 */
[----:B------:R-:W2:Y:S04]  /*f400*/  LDL R8, [R1+0xcb4] ;  /* 0x000cb40001087983 */ /* 0x000ea80000100800 */
[----:B------:R-:W2:Y:S04]  /*f410*/  LDL R6, [R1+0xcc4] ;  /* 0x000cc40001067983 */ /* 0x000ea80000100800 */
[----:B----4-:R-:W-:Y:S04]  /*f420*/  STL [R1+0x12e0], R27 ;  /* 0x0012e01b01007387 */ /* 0x010fe80000100800 */
[----:B------:R-:W-:Y:S04]  /*f430*/  STL [R1+0x1c], R18 ;  /* 0x00001c1201007387 */ /* 0x000fe80000100800 */
[----:B------:R-:W4:Y:S01]  /*f440*/  LDL R7, [R1+0xcb0] ;  /* 0x000cb00001077983 */ /* 0x000f220000100800 */
[----:B------:R-:W-:-:S02]  /*f450*/  PRMT R26, RZ, 0x7610, R26 ;  /* 0x00007610ff1a7816 */ /* 0x000fc4000000001a */
[----:B------:R-:W-:Y:S01]  /*f460*/  ISETP.GT.AND P0, PT, R4, 0x3f, PT ;  /* 0x0000003f0400780c */ /* 0x000fe20003f04270 */
[----:B------:R-:W-:Y:S01]  /*f470*/  @P1 IMAD.MOV.U32 R13, RZ, RZ, R15 ;  /* 0x000000ffff0d1224 */ /* 0x000fe200078e000f */
[----:B------:R-:W-:Y:S02]  /*f480*/  PRMT R25, RZ, 0x7610, R25 ;  /* 0x00007610ff197816 */ /* 0x000fe40000000019 */
[----:B------:R-:W-:Y:S02]  /*f490*/  PRMT R24, RZ, 0x7610, R24 ;  /* 0x00007610ff187816 */ /* 0x000fe40000000018 */
[----:B------:R-:W-:Y:S02]  /*f4a0*/  PRMT R20, RZ, 0x7610, R20 ;  /* 0x00007610ff147816 */ /* 0x000fe40000000014 */
[----:B------:R-:W-:Y:S01]  /*f4b0*/  PRMT R16, RZ, 0x7610, R16 ;  /* 0x00007610ff107816 */ /* 0x000fe20000000010 */
[----:B------:R3:W4:Y:S04]  /*f4c0*/  @P1 LDG.E.U16 R26, desc[UR8][R12.64] ;  /* 0x000000080c1a1981 */ /* 0x000728000c1e1500 */
[----:B------:R-:W4:Y:S01]  /*f4d0*/  LDL R0, [R1+0xcdc] ;  /* 0x000cdc0001007983 */ /* 0x000f220000100800 */
[----:B---3--:R-:W-:-:S02]  /*f4e0*/  @P1 IMAD.MOV.U32 R13, RZ, RZ, R14 ;  /* 0x000000ffff0d1224 */ /* 0x008fc400078e000e */
[----:B------:R-:W-:-:S05]  /*f4f0*/  @P1 IMAD.MOV.U32 R12, RZ, RZ, R5 ;  /* 0x000000ffff0c1224 */ /* 0x000fca00078e0005 */
[----:B------:R2:W3:Y:S02]  /*f500*/  @P1 LDG.E.U16 R25, desc[UR8][R12.64] ;  /* 0x000000080c191981 */ /* 0x0004e4000c1e1500 */
[----:B--2---:R-:W-:Y:S02]  /*f510*/  @P0 IMAD.MOV.U32 R12, RZ, RZ, R10 ;  /* 0x000000ffff0c0224 */ /* 0x004fe400078e000a */
[----:B------:R-:W-:-:S05]  /*f520*/  @P0 IMAD.MOV.U32 R13, RZ, RZ, R11 ;  /* 0x000000ffff0d0224 */ /* 0x000fca00078e000b */
[----:B------:R0:W2:Y:S02]  /*f530*/  @P0 LDG.E.U16 R24, desc[UR8][R12.64] ;  /* 0x000000080c180981 */ /* 0x0000a4000c1e1500 */
[----:B0-----:R-:W-:Y:S02]  /*f540*/  @P0 IMAD.MOV.U32 R12, RZ, RZ, R8 ;  /* 0x000000ffff0c0224 */ /* 0x001fe400078e0008 */
[----:B------:R-:W-:-:S05]  /*f550*/  @P0 IMAD.MOV.U32 R13, RZ, RZ, R9 ;  /* 0x000000ffff0d0224 */ /* 0x000fca00078e0009 */
[----:B------:R0:W2:Y:S02]  /*f560*/  @P0 LDG.E.U16 R20, desc[UR8][R12.64] ;  /* 0x000000080c140981 */ /* 0x0000a4000c1e1500 */
[----:B0-----:R-:W-:Y:S02]  /*f570*/  @P0 IMAD.MOV.U32 R12, RZ, RZ, R6 ;  /* 0x000000ffff0c0224 */ /* 0x001fe400078e0006 */
[----:B----4-:R-:W-:-:S05]  /*f580*/  @P0 IMAD.MOV.U32 R13, RZ, RZ, R7 ;  /* 0x000000ffff0d0224 */ /* 0x010fca00078e0007 */
[----:B------:R-:W4:Y:S04]  /*f590*/  @P0 LDG.E.U16 R16, desc[UR8][R12.64] ;  /* 0x000000080c100981 */ /* 0x000f28000c1e1500 */
[----:B------:R-:W-:Y:S04]  /*f5a0*/  STL [R1+0x18], R17 ;  /* 0x0000181101007387 */ /* 0x000fe80000100800 */
[----:B------:R-:W-:Y:S04]  /*f5b0*/  STL [R1+0x12e4], R26 ;  /* 0x0012e41a01007387 */ /* 0x000fe80000100800 */
[----:B------:R-:W4:Y:S04]  /*f5c0*/  LDL R5, [R1+0xcc0] ;  /* 0x000cc00001057983 */ /* 0x000f280000100800 */
[----:B---3--:R-:W-:Y:S04]  /*f5d0*/  STL [R1+0x12e8], R25 ;  /* 0x0012e81901007387 */ /* 0x008fe80000100800 */
[----:B--2---:R-:W-:Y:S04]  /*f5e0*/  STL [R1+0x1270], R24 ;  /* 0x0012701801007387 */ /* 0x004fe80000100800 */
[----:B------:R-:W-:Y:S04]  /*f5f0*/  STL [R1+0x1274], R20 ;  /* 0x0012741401007387 */ /* 0x000fe80000100800 */
[----:B----4-:R-:W-:Y:S04]  /*f600*/  STL [R1+0x1278], R16 ;  /* 0x0012781001007387 */ /* 0x010fe80000100800 */
[----:B------:R-:W2:Y:S01]  /*f610*/  LDL.LU R23, [R1+0x4c0] ;  /* 0x0004c00001177983 */ /* 0x000ea20000300800 */
[----:B------:R-:W-:Y:S01]  /*f620*/  PRMT R3, RZ, 0x7610, R3 ;  /* 0x00007610ff037816 */ /* 0x000fe20000000003 */
[----:B------:R-:W-:-:S02]  /*f630*/  @P0 IMAD.MOV.U32 R12, RZ, RZ, R0 ;  /* 0x000000ffff0c0224 */ /* 0x000fc400078e0000 */
[----:B------:R-:W-:-:S05]  /*f640*/  @P0 IMAD.MOV.U32 R13, RZ, RZ, R5 ;  /* 0x000000ffff0d0224 */ /* 0x000fca00078e0005 */
[----:B------:R-:W3:Y:S01]  /*f650*/  @P0 LDG.E.U16 R3, desc[UR8][R12.64] ;  /* 0x000000080c030981 */ /* 0x000ee2000c1e1500 */
[----:B------:R-:W0:Y:S01]  /*f660*/  S2R R28, SR_TID.X ;  /* 0x00000000001c7919 */ /* 0x000e220000002100 */
[----:B------:R-:W1:Y:S01]  /*f670*/  S2R R2, SR_TID.X ;  /* 0x0000000000027919 */ /* 0x000e620000002100 */
[----:B------:R-:W-:Y:S06]  /*f680*/  BAR.SYNC.DEFER_BLOCKING 0x0 ;  /* 0x0000000000007b1d */ /* 0x000fec0000010000 */
[----:B--2---:R2:W-:Y:S04]  /*f690*/  STL [R1+0x1348], R23 ;  /* 0x0013481701007387 */ /* 0x0045e80000100800 */
[----:B--2---:R-:W2:Y:S01]  /*f6a0*/  LDL.LU R23, [R1+0x4c4] ;  /* 0x0004c40001177983 */ /* 0x004ea20000300800 */
[----:B0-----:R-:W-:-:S03]  /*f6b0*/  LOP3.LUT R21, R28, 0x3f, RZ, 0xc0, !PT ;  /* 0x0000003f1c157812 */ /* 0x001fc600078ec0ff */
[----:B------:R-:W4:Y:S04]  /*f6c0*/  LDL.LU R28, [R1+0x4bc] ;  /* 0x0004bc00011c7983 */ /* 0x000f280000300800 */
        /* <DEDUP_REMOVED lines=17> */
[----:B------:R-:W4:Y:S01]  /*f7e0*/  LDL.LU R15, [R1+0xa4] ;  /* 0x0000a400010f7983 */ /* 0x000f220000300800 */
[----:B-1----:R-:W-:-:S03]  /*f7f0*/  LOP3.LUT R2, R2, 0x3f, RZ, 0xc0, !PT ;  /* 0x0000003f02027812 */ /* 0x002fc600078ec0ff */
[----:B------:R-:W4:Y:S04]  /*f800*/  LDL.LU R17, [R1+0xa0] ;  /* 0x0000a00001117983 */ /* 0x000f280000300800 */
[----:B------:R-:W4:Y:S04]  /*f810*/  LDL.LU R18, [R1+0x9c] ;  /* 0x00009c0001127983 */ /* 0x000f280000300800 */
[----:B------:R-:W4:Y:S04]  /*f820*/  LDL.LU R22, [R1+0x58] ;  /* 0x0000580001167983 */ /* 0x000f280000300800 */
[----:B------:R-:W4:Y:S04]  /*f830*/  LDL.LU R12, [R1+0x43c] ;  /* 0x00043c00010c7983 */ /* 0x000f280000300800 */
[----:B------:R-:W4:Y:S01]  /*f840*/  LDL.LU R13, [R1+0x438] ;  /* 0x00043800010d7983 */ /* 0x000f220000300800 */
[----:B------:R-:W-:-:S03]  /*f850*/  IMAD.SHL.U32 R2, R2, 0x2, RZ ;  /* 0x0000000202027824 */ /* 0x000fc600078e00ff */
[----:B---3--:R0:W-:Y:S01]  /*f860*/  STL [R1+0x127c], R3 ;  /* 0x00127c0301007387 */ /* 0x0081e20000100800 */
[----:B------:R-:W-:-:S03]  /*f870*/  ISETP.GE.AND P0, PT, R21, R4, PT ;  /* 0x000000041500720c */ /* 0x000fc60003f06270 */
[----:B0-----:R-:W3:Y:S04]  /*f880*/  LDL.LU R3, [R1+0x440] ;  /* 0x0004400001037983 */ /* 0x001ee80000300800 */
[----:B------:R0:W-:Y:S04]  /*f890*/  STL [R1+0x133c], R21 ;  /* 0x00133c1501007387 */ /* 0x0001e80000100800 */
[----:B0-----:R-:W3:Y:S04]  /*f8a0*/  LDL.LU R21, [R1+0x444] ;  /* 0x0004440001157983 */ /* 0x001ee80000300800 */
[----:B------:R0:W-:Y:S04]  /*f8b0*/  STL [R1+0x12fc], R4 ;  /* 0x0012fc0401007387 */ /* 0x0001e80000100800 */
[----:B0-----:R-:W3:Y:S04]  /*f8c0*/  LDL.LU R4, [R1+0x4b8] ;  /* 0x0004b80001047983 */ /* 0x001ee80000300800 */
[----:B--2---:R0:W-:Y:S04]  /*f8d0*/  STS.U16 [R2+UR4], R23 ;  /* 0x0000001702007988 */ /* 0x0041e80008000404 */
[----:B0-----:R-:W2:Y:S04]  /*f8e0*/  LDL.LU R23, [R1+0x1348] ;  /* 0x0013480001177983 */ /* 0x001ea80000300800 */
[----:B----4-:R-:W-:Y:S04]  /*f8f0*/  STS.U16 [R2+UR4+0x100], R28 ;  /* 0x0001001c02007988 */ /* 0x010fe80008000404 */
[----:B--2---:R0:W-:Y:S04]  /*f900*/  STS.U16 [R2+UR4+0x80], R23 ;  /* 0x0000801702007988 */ /* 0x0041e80008000404 */
[----:B0-----:R-:W2:Y:S04]  /*f910*/  LDL.LU R23, [R1+0x54] ;  /* 0x0000540001177983 */ /* 0x001ea80000300800 */
[----:B------:R-:W4:Y:S04]  /*f920*/  LDL.LU R28, [R1+0x50] ;  /* 0x00005000011c7983 */ /* 0x000f280000300800 */
[----:B---3--:R0:W-:Y:S04]  /*f930*/  STS.U16 [R2+UR4+0x1080], R3 ;  /* 0x0010800302007988 */ /* 0x0081e80008000404 */
[----:B------:R-:W-:Y:S01]  /*f940*/  STS.U16 [R2+UR4+0x1000], R21 ;  /* 0x0010001502007988 */ /* 0x000fe20008000404 */
[----:B0-----:R-:W-:-:S05]  /*f950*/  LOP3.LUT R3, R2, 0x10, RZ, 0x3c, !PT ;  /* 0x0000001002037812 */ /* 0x001fca00078e3cff */
[----:B------:R0:W-:Y:S04]  /*f960*/  STL [R1+0x1344], R3 ;  /* 0x0013440301007387 */ /* 0x0001e80000100800 */
[----:B0-----:R-:W3:Y:S04]  /*f970*/  LDL.LU R3, [R1+0x4c] ;  /* 0x00004c0001037983 */ /* 0x001ee80000300800 */
[----:B----4-:R0:W-:Y:S04]  /*f980*/  STS.U16 [R2+UR4+0x7100], R28 ;  /* 0x0071001c02007988 */ /* 0x0101e80008000404 */
[----:B0-----:R-:W4:Y:S04]  /*f990*/  LDL.LU R28, [R1+0x4b4] ;  /* 0x0004b400011c7983 */ /* 0x001f280000300800 */
[----:B------:R-:W4:Y:S04]  /*f9a0*/  LDL.LU R21, [R1+0x4a4] ;  /* 0x0004a40001157983 */ /* 0x000f280000300800 */
[----:B------:R-:W-:Y:S04]  /*f9b0*/  STS.U16 [R2+UR4+0x180], R4 ;  /* 0x0001800402007988 */ /* 0x000fe80008000404 */
        /* <DEDUP_REMOVED lines=23> */
[----:B--2---:R-:W-:Y:S04]  /*fb30*/  STS.U16 [R2+UR4+0x7080], R23 ;  /* 0x0070801702007988 */ /* 0x004fe80008000404 */
[----:B---3--:R-:W-:Y:S04]  /*fb40*/  STS.U16 [R2+UR4+0x7180], R3 ;  /* 0x0071800302007988 */ /* 0x008fe80008000404 */
[----:B----4-:R0:W-:Y:S04]  /*fb50*/  STL [R1+0x1340], R21 ;  /* 0x0013401501007387 */ /* 0x0101e80000100800 */
[----:B0-----:R-:W2:Y:S04]  /*fb60*/  LDL.LU R21, [R1+0x4ac] ;  /* 0x0004ac0001157983 */ /* 0x001ea80000300800 */
[----:B------:R-:W3:Y:S04]  /*fb70*/  LDL.LU R4, [R1+0x434] ;  /* 0x0004340001047983 */ /* 0x000ee80000300800 */
        /* <DEDUP_REMOVED lines=24> */
[----:B------:R-:W2:Y:S04]  /*fd00*/  LDL.LU R3, [R1+0x1344] ;  /* 0x0013440001037983 */ /* 0x000ea80000300800 */
[----:B------:R-:W3:Y:S04]  /*fd10*/  LDL.LU R2, [R1+0x49c] ;  /* 0x00049c0001027983 */ /* 0x000ee80000300800 */
[----:B--2---:R0:W-:Y:S04]  /*fd20*/  STS.U16 [R3+UR4+0x200], R28 ;  /* 0x0002001c03007988 */ /* 0x0041e80008000404 */
[----:B------:R1:W-:Y:S04]  /*fd30*/  STS.U16 [R3+UR4+0x280], R21 ;  /* 0x0002801503007988 */ /* 0x0003e80008000404 */
[----:B0-----:R-:W2:Y:S04]  /*fd40*/  LDL.LU R28, [R1+0x34] ;  /* 0x00003400011c7983 */ /* 0x001ea80000300800 */
[----:B-1----:R-:W4:Y:S04]  /*fd50*/  LDL.LU R21, [R1+0x1340] ;  /* 0x0013400001157983 */ /* 0x002f280000300800 */
[----:B----4-:R0:W-:Y:S04]  /*fd60*/  STS.U16 [R3+UR4+0x300], R21 ;  /* 0x0003001503007988 */ /* 0x0101e80008000404 */
[----:B---3--:R1:W-:Y:S04]  /*fd70*/  STS.U16 [R3+UR4+0x380], R2 ;  /* 0x0003800203007988 */ /* 0x0083e80008000404 */
[----:B0-----:R-:W3:Y:S01]  /*fd80*/  LDL.LU R21, [R1+0x133c] ;  /* 0x00133c0001157983 */ /* 0x001ee20000300800 */
[----:B-1----:R-:W0:Y:S03]  /*fd90*/  S2R R2, SR_TID.X ;  /* 0x0000000000027919 */ /* 0x002e260000002100 */
        /* <DEDUP_REMOVED lines=9> */
[----:B------:R1:W-:Y:S01]  /*fe30*/  STS.U16 [R3+UR4+0x3280], R0 ;  /* 0x0032800003007988 */ /* 0x0003e20008000404 */
[----:B0-----:R-:W-:-:S05]  /*fe40*/  LOP3.LUT R2, R2, 0x3f, RZ, 0xc0, !PT ;  /* 0x0000003f02027812 */ /* 0x001fca00078ec0ff */
[----:B------:R-:W-:-:S05]  /*fe50*/  IMAD.SHL.U32 R2, R2, 0x2, RZ ;  /* 0x0000000202027824 */ /* 0x000fca00078e00ff */
[----:B-1----:R-:W-:-:S05]  /*fe60*/  LOP3.LUT R0, R2, 0x20, RZ, 0x3c, !PT ;  /* 0x0000002002007812 */ /* 0x002fca00078e3cff */
[----:B------:R0:W-:Y:S04]  /*fe70*/  STL [R1+0x1330], R0 ;  /* 0x0013300001007387 */ /* 0x0001e80000100800 */
[----:B0-----:R-:W4:Y:S04]  /*fe80*/  LDL.LU R0, [R1+0x24] ;  /* 0x0000240001007983 */ /* 0x001f280000300800 */
        /* <DEDUP_REMOVED lines=16> */
[----:B----4-:R0:W-:Y:S04]  /*ff90*/  STL [R1+0x1338], R0 ;  /* 0x0013380001007387 */ /* 0x0101e80000100800 */
[----:B0-----:R-:W2:Y:S04]  /*ffa0*/  LDL.LU R0, [R1+0x2c] ;  /* 0x00002c0001007983 */ /* 0x001ea80000300800 */
[----:B------:R-:W4:Y:S04]  /*ffb0*/  LDL.LU R28, [R1+0x490] ;  /* 0x00049000011c7983 */ /* 0x000f280000300800 */
[----:B----4-:R0:W-:Y:S04]  /*ffc0*/  STL [R1+0x132c], R28 ;  /* 0x00132c1c01007387 */ /* 0x0101e80000100800 */
[----:B0-----:R-:W4:Y:S04]  /*ffd0*/  LDL.LU R28, [R1+0x494] ;  /* 0x00049400011c7983 */ /* 0x001f280000300800 */
[----:B----4-:R3:W-:Y:S04]  /*ffe0*/  STL [R1+0x1334], R28 ;  /* 0x0013341c01007387 */ /* 0x0107e80000100800 */
        /* <DEDUP_REMOVED lines=17> */
[----:B---3--:R-:W-:-:S03]  /*10100*/  IMAD.SHL.U32 R28, R21, 0x2, RZ ;  /* 0x00000002151c7824 */ /* 0x008fc600078e00ff */
[----:B------:R-:W3:Y:S04]  /*10110*/  LDL.LU R10, [R1+0x278] ;  /* 0x00027800010a7983 */ /* 0x000ee80000300800 */
[----:B------:R-:W3:Y:S04]  /*10120*/  LDL.LU R11, [R1+0x208] ;  /* 0x00020800010b7983 */ /* 0x000ee80000300800 */
[----:B------:R-:W3:Y:S04]  /*10130*/  LDL.LU R14, [R1+0x204] ;  /* 0x00020400010e7983 */ /* 0x000ee80000300800 */
[----:B------:R-:W3:Y:S04]  /*10140*/  LDL.LU R19, [R1+0x200] ;  /* 0x0002000001137983 */ /* 0x000ee80000300800 */
[----:B------:R-:W3:Y:S01]  /*10150*/  LDL.LU R15, [R1+0x1dc] ;  /* 0x0001dc00010f7983 */ /* 0x000ee20000300800 */
[----:B------:R-:W-:-:S03]  /*10160*/  LOP3.LUT R28, R28, 0x10, RZ, 0x3c, !PT ;  /* 0x000000101c1c7812 */ /* 0x000fc600078e3cff */
[----:B------:R-:W3:Y:S04]  /*10170*/  LDL.LU R17, [R1+0x88] ;  /* 0x0000880001117983 */ /* 0x000ee80000300800 */
[----:B------:R-:W3:Y:S04]  /*10180*/  LDL.LU R18, [R1+0x84] ;  /* 0x0000840001127983 */ /* 0x000ee80000300800 */
[----:B------:R-:W3:Y:S04]  /*10190*/  LDL.LU R21, [R1+0x80] ;  /* 0x0000800001157983 */ /* 0x000ee80000300800 */
[----:B------:R-:W3:Y:S04]  /*101a0*/  LDL.LU R22, [R1+0x7c] ;  /* 0x00007c0001167983 */ /* 0x000ee80000300800 */
[----:B------:R-:W3:Y:S04]  /*101b0*/  LDL.LU R23, [R1+0x14] ;  /* 0x0000140001177983 */ /* 0x000ee80000300800 */
[----:B--2---:R0:W-:Y:S04]  /*101c0*/  STS.U16 [R28+UR4+0x7300], R0 ;  /* 0x007300001c007988 */ /* 0x0041e80008000404 */
[----:B0-----:R-:W2:Y:S04]  /*101d0*/  LDL.LU R0, [R1+0x1338] ;  /* 0x0013380001007983 */ /* 0x001ea80000300800 */
[----:B--2---:R0:W-:Y:S04]  /*101e0*/  STS.U16 [R28+UR4+0x7380], R0 ;  /* 0x007380001c007988 */ /* 0x0041e80008000404 */
[----:B0-----:R-:W2:Y:S04]  /*101f0*/  LDL.LU R28, [R1+0x1334] ;  /* 0x00133400011c7983 */ /* 0x001ea80000300800 */
[----:B------:R-:W2:Y:S04]  /*10200*/  LDL.LU R0, [R1+0x1330] ;  /* 0x0013300001007983 */ /* 0x000ea80000300800 */
[----:B--2---:R0:W-:Y:S04]  /*10210*/  STS.U16 [R0+UR4+0x400], R28 ;  /* 0x0004001c00007988 */ /* 0x0041e80008000404 */
[----:B0-----:R-:W2:Y:S04]  /*10220*/  LDL.LU R28, [R1+0x132c] ;  /* 0x00132c00011c7983 */ /* 0x001ea80000300800 */
[----:B--2---:R0:W-:Y:S04]  /*10230*/  STS.U16 [R0+UR4+0x480], R28 ;  /* 0x0004801c00007988 */ /* 0x0041e80008000404 */
[----:B----4-:R-:W-:Y:S04]  /*10240*/  STS.U16 [R0+UR4+0x500], R2 ;  /* 0x0005000200007988 */ /* 0x010fe80008000404 */
        /* <DEDUP_REMOVED lines=16> */
[----:B---3--:R-:W-:Y:S04]  /*10350*/  STS.U16 [R0+UR4+0x4580], R10 ;  /* 0x0045800a00007988 */ /* 0x008fe80008000404 */
        /* <DEDUP_REMOVED lines=8> */
[----:B0-----:R-:W2:Y:S04]  /*103e0*/  LDL.LU R28, [R1+0x1328] ;  /* 0x00132800011c7983 */ /* 0x001ea80000300800 */
[----:B------:R0:W-:Y:S04]  /*103f0*/  STS.U16 [R0+UR4+0x7400], R23 ;  /* 0x0074001700007988 */ /* 0x0001e80008000404 */
[----:B0-----:R-:W3:Y:S04]  /*10400*/  LDL.LU R23, [R1+0x4] ;  /* 0x0000040001177983 */ /* 0x001ee80000300800 */
[----:B------:R-:W4:Y:S01]  /*10410*/  LDL.LU R15, [R1+0x484] ;  /* 0x00048400010f7983 */ /* 0x000f220000300800 */
[----:B------:R-:W0:Y:S02]  /*10420*/  S2R R2, SR_TID.X ;  /* 0x0000000000027919 */ /* 0x000e240000002100 */
[----:B0-----:R-:W-:-:S05]  /*10430*/  LOP3.LUT R2, R2, 0x3f, RZ, 0xc0, !PT ;  /* 0x0000003f02027812 */ /* 0x001fca00078ec0ff */
[----:B------:R-:W-:Y:S01]  /*10440*/  IMAD.SHL.U32 R2, R2, 0x2, RZ ;  /* 0x0000000202027824 */ /* 0x000fe200078e00ff */
        /* <DEDUP_REMOVED lines=22> */
[----:B0-----:R-:W-:-:S03]  /*105b0*/  LOP3.LUT R15, R2, 0x20, RZ, 0x3c, !PT ;  /* 0x00000020020f7812 */ /* 0x001fc600078e3cff */
[----:B------:R-:W4:Y:S04]  /*105c0*/  LDL.LU R14, [R1+0x78] ;  /* 0x00007800010e7983 */ /* 0x000f280000300800 */
[----:B------:R-:W4:Y:S04]  /*105d0*/  LDL.LU R19, [R1+0x74] ;  /* 0x0000740001137983 */ /* 0x000f280000300800 */
[----:B--2---:R0:W-:Y:S04]  /*105e0*/  STS.U16 [R0+UR4+0x7480], R28 ;  /* 0x0074801c00007988 */ /* 0x0041e80008000404 */
[----:B------:R-:W2:Y:S04]  /*105f0*/  LDL.LU R22, [R1+0x70] ;  /* 0x0000700001167983 */ /* 0x000ea80000300800 */
[----:B---3--:R1:W-:Y:S04]  /*10600*/  STS.U16 [R15+UR4+0x7500], R23 ;  /* 0x007500170f007988 */ /* 0x0083e80008000404 */
[----:B0-----:R-:W3:Y:S01]  /*10610*/  LDL.LU R28, [R1+0x6c] ;  /* 0x00006c00011c7983 */ /* 0x001ee20000300800 */
[----:B------:R-:W-:-:S03]  /*10620*/  LOP3.LUT R0, R2, 0x30, RZ, 0x3c, !PT ;  /* 0x0000003002007812 */ /* 0x000fc600078e3cff */
[----:B------:R-:W2:Y:S04]  /*10630*/  LDL.LU R2, [R1+0x404] ;  /* 0x0004040001027983 */ /* 0x000ea80000300800 */
[----:B-1----:R-:W4:Y:S04]  /*10640*/  LDL.LU R23, [R1+0x1324] ;  /* 0x0013240001177983 */ /* 0x002f280000300800 */
[----:B----4-:R0:W-:Y:S04]  /*10650*/  STS.U16 [R15+UR4+0x7580], R23 ;  /* 0x007580170f007988 */ /* 0x0101e80008000404 */
[----:B0-----:R-:W4:Y:S04]  /*10660*/  LDL.LU R15, [R1+0x1320] ;  /* 0x00132000010f7983 */ /* 0x001f280000300800 */
[----:B------:R0:W-:Y:S04]  /*10670*/  STL [R1+0x1300], R23 ;  /* 0x0013001701007387 */ /* 0x0001e80000100800 */
[----:B0-----:R-:W3:Y:S04]  /*10680*/  LDL.LU R23, [R1+0x400] ;  /* 0x0004000001177983 */ /* 0x001ee80000300800 */
[----:B----4-:R0:W-:Y:S04]  /*10690*/  STS.U16 [R0+UR4+0x600], R15 ;  /* 0x0006000f00007988 */ /* 0x0101e80008000404 */
[----:B------:R1:W-:Y:S04]  /*106a0*/  STS.U16 [R0+UR4+0x680], R17 ;  /* 0x0006801100007988 */ /* 0x0003e80008000404 */
[----:B------:R4:W-:Y:S04]  /*106b0*/  STS.U16 [R0+UR4+0x700], R18 ;  /* 0x0007001200007988 */ /* 0x0009e80008000404 */
[----:B------:R3:W-:Y:S04]  /*106c0*/  STS.U16 [R0+UR4+0x780], R21 ;  /* 0x0007801500007988 */ /* 0x0007e80008000404 */
[----:B--2---:R-:W-:Y:S04]  /*106d0*/  STS.U16 [R0+UR4+0x1600], R2 ;  /* 0x0016000200007988 */ /* 0x004fe80008000404 */
[----:B0-----:R-:W2:Y:S04]  /*106e0*/  LDL.LU R15, [R1+0x131c] ;  /* 0x00131c00010f7983 */ /* 0x001ea80000300800 */
[----:B-1----:R-:W2:Y:S04]  /*106f0*/  LDL.LU R17, [R1+0x1318] ;  /* 0x0013180001117983 */ /* 0x002ea80000300800 */
[----:B----4-:R-:W4:Y:S04]  /*10700*/  LDL.LU R18, [R1+0x1314] ;  /* 0x0013140001127983 */ /* 0x010f280000300800 */
[----:B---3--:R-:W3:Y:S04]  /*10710*/  LDL.LU R21, [R1+0x1310] ;  /* 0x0013100001157983 */ /* 0x008ee80000300800 */
[----:B------:R0:W-:Y:S04]  /*10720*/  STS.U16 [R0+UR4+0x1680], R23 ;  /* 0x0016801700007988 */ /* 0x0001e80008000404 */
[----:B0-----:R-:W2:Y:S04]  /*10730*/  LDL.LU R23, [R1+0x46c] ;  /* 0x00046c0001177983 */ /* 0x001ea80000300800 */
[----:B--2---:R0:W-:Y:S04]  /*10740*/  STL [R1+0x1304], R23 ;  /* 0x0013041701007387 */ /* 0x0041e80000100800 */
[----:B0-----:R-:W2:Y:S01]  /*10750*/  LDL.LU R23, [R1+0x470] ;  /* 0x0004700001177983 */ /* 0x001ea20000300800 */
[----:B------:R-:W0:Y:S03]  /*10760*/  S2R R2, SR_TID.X ;  /* 0x0000000000027919 */ /* 0x000e260000002100 */
[----:B------:R-:W-:Y:S04]  /*10770*/  STS.U16 [R0+UR4+0x1700], R4 ;  /* 0x0017000400007988 */ /* 0x000fe80008000404 */
[----:B------:R-:W-:Y:S04]  /*10780*/  STS.U16 [R0+UR4+0x1780], R3 ;  /* 0x0017800300007988 */ /* 0x000fe80008000404 */
[----:B------:R-:W-:Y:S04]  /*10790*/  STS.U16 [R0+UR4+0x2600], R12 ;  /* 0x0026000c00007988 */ /* 0x000fe80008000404 */
[----:B------:R-:W-:Y:S04]  /*107a0*/  STS.U16 [R0+UR4+0x2680], R13 ;  /* 0x0026800d00007988 */ /* 0x000fe80008000404 */
[----:B------:R-:W-:Y:S04]  /*107b0*/  STS.U16 [R0+UR4+0x2700], R16 ;  /* 0x0027001000007988 */ /* 0x000fe80008000404 */
[----:B------:R-:W-:Y:S04]  /*107c0*/  STS.U16 [R0+UR4+0x2780], R20 ;  /* 0x0027801400007988 */ /* 0x000fe80008000404 */
[----:B------:R-:W-:Y:S04]  /*107d0*/  STS.U16 [R0+UR4+0x3600], R24 ;  /* 0x0036001800007988 */ /* 0x000fe80008000404 */
[----:B--2---:R1:W-:Y:S04]  /*107e0*/  STL [R1+0x1308], R23 ;  /* 0x0013081701007387 */ /* 0x0043e80000100800 */
[----:B-1----:R-:W2:Y:S04]  /*107f0*/  LDL.LU R23, [R1+0x474] ;  /* 0x0004740001177983 */ /* 0x002ea80000300800 */
        /* <DEDUP_REMOVED lines=8> */
[----:B------:R1:W-:Y:S04]  /*10880*/  STS.U16 [R0+UR4+0x5680], R9 ;  /* 0x0056800900007988 */ /* 0x0003e80008000404 */
[----:B------:R4:W-:Y:S04]  /*10890*/  STS.U16 [R0+UR4+0x5700], R10 ;  /* 0x0057000a00007988 */ /* 0x0009e80008000404 */
[----:B------:R3:W-:Y:S04]  /*108a0*/  STS.U16 [R0+UR4+0x5780], R11 ;  /* 0x0057800b00007988 */ /* 0x0007e80008000404 */
[----:B------:R-:W-:Y:S04]  /*108b0*/  STS.U16 [R0+UR4+0x6600], R14 ;  /* 0x0066000e00007988 */ /* 0x000fe80008000404 */
[----:B------:R3:W-:Y:S01]  /*108c0*/  STS.U16 [R0+UR4+0x6680], R19 ;  /* 0x0066801300007988 */ /* 0x0007e20008000404 */
[----:B0-----:R-:W-:-:S03]  /*108d0*/  LOP3.LUT R2, R2, 0x3f, RZ, 0xc0, !PT ;  /* 0x0000003f02027812 */ /* 0x001fc600078ec0ff */
[----:B------:R0:W-:Y:S04]  /*108e0*/  STS.U16 [R0+UR4+0x6700], R22 ;  /* 0x0067001600007988 */ /* 0x0001e80008000404 */
[----:B------:R0:W-:Y:S01]  /*108f0*/  STS.U16 [R0+UR4+0x6780], R28 ;  /* 0x0067801c00007988 */ /* 0x0001e20008000404 */
[----:B------:R-:W-:-:S05]  /*10900*/  IMAD.SHL.U32 R2, R2, 0x2, RZ ;  /* 0x0000000202027824 */ /* 0x000fca00078e00ff */
[C---:B------:R-:W-:Y:S01]  /*10910*/  LOP3.LUT R3, R2.reuse, 0x40, RZ, 0x3c, !PT ;  /* 0x0000004002037812 */ /* 0x040fe200078e3cff */
[----:B--2---:R2:W-:Y:S04]  /*10920*/  STL [R1+0x130c], R23 ;  /* 0x00130c1701007387 */ /* 0x0045e80000100800 */
[----:B------:R-:W2:Y:S04]  /*10930*/  LDL.LU R4, [R1+0x468] ;  /* 0x0004680001047983 */ /* 0x000ea80000300800 */
[----:B-1----:R-:W2:Y:S04]  /*10940*/  LDL.LU R9, [R1+0x3f4] ;  /* 0x0003f40001097983 */ /* 0x002ea80000300800 */
[----:B----4-:R-:W4:Y:S04]  /*10950*/  LDL.LU R10, [R1+0x3f0] ;  /* 0x0003f000010a7983 */ /* 0x010f280000300800 */
[----:B---3--:R-:W3:Y:S04]  /*10960*/  LDL.LU R11, [R1+0x3ec] ;  /* 0x0003ec00010b7983 */ /* 0x008ee80000300800 */
[----:B------:R-:W3:Y:S04]  /*10970*/  LDL.LU R19, [R1+0x3e8] ;  /* 0x0003e80001137983 */ /* 0x000ee80000300800 */
[----:B------:R-:W3:Y:S04]  /*10980*/  LDL.LU R14, [R1+0x364] ;  /* 0x00036400010e7983 */ /* 0x000ee80000300800 */
[----:B------:R-:W3:Y:S04]  /*10990*/  LDL.LU R12, [R1+0x358] ;  /* 0x00035800010c7983 */ /* 0x000ee80000300800 */
[----:B------:R-:W3:Y:S04]  /*109a0*/  LDL.LU R13, [R1+0x2e4] ;  /* 0x0002e400010d7983 */ /* 0x000ee80000300800 */
[----:B------:R-:W3:Y:S04]  /*109b0*/  LDL.LU R16, [R1+0x2e0] ;  /* 0x0002e00001107983 */ /* 0x000ee80000300800 */
[----:B------:R-:W3:Y:S04]  /*109c0*/  LDL.LU R20, [R1+0x2dc] ;  /* 0x0002dc0001147983 */ /* 0x000ee80000300800 */
[----:B0-----:R-:W3:Y:S04]  /*109d0*/  LDL.LU R22, [R1+0x2d8] ;  /* 0x0002d80001167983 */ /* 0x001ee80000300800 */
[----:B------:R-:W3:Y:S04]  /*109e0*/  LDL.LU R24, [R1+0x264] ;  /* 0x0002640001187983 */ /* 0x000ee80000300800 */
[----:B------:R-:W3:Y:S04]  /*109f0*/  LDL.LU R25, [R1+0x260] ;  /* 0x0002600001197983 */ /* 0x000ee80000300800 */
[----:B------:R-:W3:Y:S04]  /*10a00*/  LDL.LU R28, [R1+0x25c] ;  /* 0x00025c00011c7983 */ /* 0x000ee80000300800 */
[----:B------:R-:W3:Y:S01]  /*10a10*/  LDL.LU R26, [R1+0x258] ;  /* 0x00025800011a7983 */ /* 0x000ee20000300800 */
[----:B--2---:R-:W-:-:S03]  /*10a20*/  LOP3.LUT R23, R2, 0x30, RZ, 0x3c, !PT ;  /* 0x0000003002177812 */ /* 0x004fc600078e3cff */
[----:B------:R-:W2:Y:S04]  /*10a30*/  LDL.LU R27, [R1+0xe8] ;  /* 0x0000e800011b7983 */ /* 0x000ea80000300800 */
[----:B------:R-:W2:Y:S04]  /*10a40*/  LDL.LU R0, [R1+0xe4] ;  /* 0x0000e40001007983 */ /* 0x000ea80000300800 */
[----:B------:R-:W2:Y:S04]  /*10a50*/  LDL.LU R29, [R1+0xe0] ;  /* 0x0000e000011d7983 */ /* 0x000ea80000300800 */
[----:B------:R-:W2:Y:S04]  /*10a60*/  LDL.LU R5, [R1+0xdc] ;  /* 0x0000dc0001057983 */ /* 0x000ea80000300800 */
[----:B------:R-:W2:Y:S04]  /*10a70*/  LDL.LU R6, [R1+0x68] ;  /* 0x0000680001067983 */ /* 0x000ea80000300800 */
[----:B------:R-:W-:Y:S04]  /*10a80*/  STS.U16 [R23+UR4+0x7600], R21 ;  /* 0x0076001517007988 */ /* 0x000fe80008000404 */
[----:B------:R-:W2:Y:S04]  /*10a90*/  LDL.LU R7, [R1+0x64] ;  /* 0x0000640001077983 */ /* 0x000ea80000300800 */
[----:B------:R-:W-:Y:S04]  /*10aa0*/  STS.U16 [R23+UR4+0x7680], R18 ;  /* 0x0076801217007988 */ /* 0x000fe80008000404 */
[----:B------:R-:W2:Y:S04]  /*10ab0*/  LDL.LU R8, [R1+0x60] ;  /* 0x0000600001087983 */ /* 0x000ea80000300800 */
[----:B------:R-:W-:Y:S04]  /*10ac0*/  STS.U16 [R23+UR4+0x7700], R17 ;  /* 0x0077001117007988 */ /* 0x000fe80008000404 */
[----:B------:R-:W2:Y:S04]  /*10ad0*/  LDL.LU R2, [R1+0x360] ;  /* 0x0003600001027983 */ /* 0x000ea80000300800 */
[----:B------:R0:W-:Y:S04]  /*10ae0*/  STS.U16 [R23+UR4+0x7780], R15 ;  /* 0x0077800f17007988 */ /* 0x0001e80008000404 */
[----:B0-----:R-:W4:Y:S04]  /*10af0*/  LDL.LU R23, [R1+0x130c] ;  /* 0x00130c0001177983 */ /* 0x001f280000300800 */
[----:B------:R-:W2:Y:S04]  /*10b00*/  LDL.LU R15, [R1+0x35c] ;  /* 0x00035c00010f7983 */ /* 0x000ea80000300800 */
[----:B----4-:R0:W-:Y:S04]  /*10b10*/  STS.U16 [R3+UR4+0x800], R23 ;  /* 0x0008001703007988 */ /* 0x0101e80008000404 */
[----:B0-----:R-:W4:Y:S04]  /*10b20*/  LDL.LU R23, [R1+0x1308] ;  /* 0x0013080001177983 */ /* 0x001f280000300800 */
[----:B----4-:R0:W-:Y:S04]  /*10b30*/  STS.U16 [R3+UR4+0x880], R23 ;  /* 0x0008801703007988 */ /* 0x0101e80008000404 */
[----:B0-----:R-:W4:Y:S04]  /*10b40*/  LDL.LU R23, [R1+0x1304] ;  /* 0x0013040001177983 */ /* 0x001f280000300800 */
[----:B----4-:R0:W-:Y:S04]  /*10b50*/  STS.U16 [R3+UR4+0x900], R23 ;  /* 0x0009001703007988 */ /* 0x0101e80008000404 */
[----:B------:R1:W-:Y:S04]  /*10b60*/  STS.U16 [R3+UR4+0x980], R4 ;  /* 0x0009800403007988 */ /* 0x0003e80008000404 */
[----:B------:R4:W-:Y:S04]  /*10b70*/  STS.U16 [R3+UR4+0x1800], R9 ;  /* 0x0018000903007988 */ /* 0x0009e80008000404 */
[----:B------:R2:W-:Y:S04]  /*10b80*/  STS.U16 [R3+UR4+0x1880], R10 ;  /* 0x0018800a03007988 */ /* 0x0005e80008000404 */
[----:B---3--:R3:W-:Y:S04]  /*10b90*/  STS.U16 [R3+UR4+0x1900], R11 ;  /* 0x0019000b03007988 */ /* 0x0087e80008000404 */
[----:B------:R3:W-:Y:S04]  /*10ba0*/  STS.U16 [R3+UR4+0x1980], R19 ;  /* 0x0019801303007988 */ /* 0x0007e80008000404 */
[----:B0-----:R-:W3:Y:S04]  /*10bb0*/  LDL.LU R23, [R1+0x1300] ;  /* 0x0013000001177983 */ /* 0x001ee80000300800 */
[----:B-1----:R-:W3:Y:S04]  /*10bc0*/  LDL.LU R4, [R1+0x12fc] ;  /* 0x0012fc0001047983 */ /* 0x002ee80000300800 */
[----:B----4-:R-:W4:Y:S04]  /*10bd0*/  LDL.LU R9, [R1+0x12f8] ;  /* 0x0012f80001097983 */ /* 0x010f280000300800 */
[----:B--2---:R-:W2:Y:S04]  /*10be0*/  LDL.LU R10, [R1+0x12f4] ;  /* 0x0012f400010a7983 */ /* 0x004ea80000300800 */
[----:B---3--:R-:W3:Y:S04]  /*10bf0*/  LDL.LU R11, [R1+0x12f0] ;  /* 0x0012f000010b7983 */ /* 0x008ee80000300800 */
[----:B------:R-:W4:Y:S04]  /*10c00*/  LDL.LU R19, [R1+0x5c] ;  /* 0x00005c0001137983 */ /* 0x000f280000300800 */
[----:B------:R0:W-:Y:S04]  /*10c10*/  STS.U16 [R3+UR4+0x2800], R14 ;  /* 0x0028000e03007988 */ /* 0x0001e80008000404 */
[----:B------:R-:W-:Y:S04]  /*10c20*/  STS.U16 [R3+UR4+0x2880], R2 ;  /* 0x0028800203007988 */ /* 0x000fe80008000404 */
[----:B------:R-:W-:Y:S04]  /*10c30*/  STS.U16 [R3+UR4+0x2900], R15 ;  /* 0x0029000f03007988 */ /* 0x000fe80008000404 */
[----:B------:R-:W-:Y:S04]  /*10c40*/  STS.U16 [R3+UR4+0x2980], R12 ;  /* 0x0029800c03007988 */ /* 0x000fe80008000404 */
[----:B------:R-:W-:Y:S04]  /*10c50*/  STS.U16 [R3+UR4+0x3800], R13 ;  /* 0x0038000d03007988 */ /* 0x000fe80008000404 */
[----:B0-----:R-:W2:Y:S04]  /*10c60*/  LDL.LU R14, [R1+0x12ec] ;  /* 0x0012ec00010e7983 */ /* 0x001ea80000300800 */
[----:B------:R-:W-:Y:S04]  /*10c70*/  STS.U16 [R3+UR4+0x3880], R16 ;  /* 0x0038801003007988 */ /* 0x000fe80008000404 */
[----:B------:R-:W-:Y:S04]  /*10c80*/  STS.U16 [R3+UR4+0x3900], R20 ;  /* 0x0039001403007988 */ /* 0x000fe80008000404 */
[----:B------:R0:W-:Y:S04]  /*10c90*/  STS.U16 [R3+UR4+0x3980], R22 ;  /* 0x0039801603007988 */ /* 0x0001e80008000404 */
[----:B------:R-:W-:Y:S04]  /*10ca0*/  STS.U16 [R3+UR4+0x4800], R24 ;  /* 0x0048001803007988 */ /* 0x000fe80008000404 */
[----:B------:R-:W-:Y:S04]  /*10cb0*/  STS.U16 [R3+UR4+0x4880], R25 ;  /* 0x0048801903007988 */ /* 0x000fe80008000404 */
[----:B------:R1:W-:Y:S04]  /*10cc0*/  STS.U16 [R3+UR4+0x4900], R28 ;  /* 0x0049001c03007988 */ /* 0x0003e80008000404 */
[----:B0-----:R-:W3:Y:S04]  /*10cd0*/  LDL.LU R22, [R1+0x464] ;  /* 0x0004640001167983 */ /* 0x001ee80000300800 */
[----:B-1----:R-:W3:Y:S01]  /*10ce0*/  LDL.LU R28, [R1+0x460] ;  /* 0x00046000011c7983 */ /* 0x002ee20000300800 */
[----:B------:R-:W0:Y:S03]  /*10cf0*/  S2R R2, SR_TID.X ;  /* 0x0000000000027919 */ /* 0x000e260000002100 */
[----:B------:R1:W-:Y:S04]  /*10d00*/  STS.U16 [R3+UR4+0x4980], R26 ;  /* 0x0049801a03007988 */ /* 0x0003e80008000404 */
[----:B------:R1:W-:Y:S04]  /*10d10*/  STS.U16 [R3+UR4+0x5800], R27 ;  /* 0x0058001b03007988 */ /* 0x0003e80008000404 */
[----:B------:R-:W3:Y:S04]  /*10d20*/  LDL.LU R25, [R1+0x45c] ;  /* 0x00045c0001197983 */ /* 0x000ee80000300800 */
[----:B------:R0:W-:Y:S04]  /*10d30*/  STS.U16 [R3+UR4+0x5880], R0 ;  /* 0x0058800003007988 */ /* 0x0001e80008000404 */
[----:B------:R-:W-:Y:S04]  /*10d40*/  STS.U16 [R3+UR4+0x5900], R29 ;  /* 0x0059001d03007988 */ /* 0x000fe80008000404 */
[----:B------:R0:W-:Y:S04]  /*10d50*/  STS.U16 [R3+UR4+0x5980], R5 ;  /* 0x0059800503007988 */ /* 0x0001e80008000404 */
[----:B-1----:R-:W3:Y:S04]  /*10d60*/  LDL.LU R26, [R1+0x458] ;  /* 0x00045800011a7983 */ /* 0x002ee80000300800 */
[----:B------:R-:W3:Y:S04]  /*10d70*/  LDL.LU R27, [R1+0x3e4] ;  /* 0x0003e400011b7983 */ /* 0x000ee80000300800 */
[----:B0-----:R-:W3:Y:S04]  /*10d80*/  LDL.LU R0, [R1+0x3e0] ;  /* 0x0003e00001007983 */ /* 0x001ee80000300800 */
[----:B------:R-:W-:Y:S04]  /*10d90*/  STS.U16 [R3+UR4+0x6800], R6 ;  /* 0x0068000603007988 */ /* 0x000fe80008000404 */
[----:B------:R-:W3:Y:S04]  /*10da0*/  LDL.LU R5, [R1+0x3dc] ;  /* 0x0003dc0001057983 */ /* 0x000ee80000300800 */
[----:B------:R-:W3:Y:S04]  /*10db0*/  LDL.LU R15, [R1+0x354] ;  /* 0x00035400010f7983 */ /* 0x000ee80000300800 */
[----:B------:R-:W3:Y:S04]  /*10dc0*/  LDL.LU R12, [R1+0x350] ;  /* 0x00035000010c7983 */ /* 0x000ee80000300800 */
[----:B------:R-:W-:Y:S04]  /*10dd0*/  STS.U16 [R3+UR4+0x6880], R7 ;  /* 0x0068800703007988 */ /* 0x000fe80008000404 */
[----:B------:R-:W3:Y:S04]  /*10de0*/  LDL.LU R13, [R1+0x34c] ;  /* 0x00034c00010d7983 */ /* 0x000ee80000300800 */
[----:B------:R-:W-:Y:S04]  /*10df0*/  STS.U16 [R3+UR4+0x6900], R8 ;  /* 0x0069000803007988 */ /* 0x000fe80008000404 */
[----:B------:R-:W3:Y:S04]  /*10e00*/  LDL.LU R16, [R1+0x348] ;  /* 0x0003480001107983 */ /* 0x000ee80000300800 */
[----:B------:R-:W3:Y:S04]  /*10e10*/  LDL.LU R20, [R1+0x2d4] ;  /* 0x0002d40001147983 */ /* 0x000ee80000300800 */
[----:B------:R-:W3:Y:S01]  /*10e20*/  LDL.LU R24, [R1+0x2d0] ;  /* 0x0002d00001187983 */ /* 0x000ee20000300800 */
[----:B------:R-:W-:-:S05]  /*10e30*/  LOP3.LUT R2, R2, 0x3f, RZ, 0xc0, !PT ;  /* 0x0000003f02027812 */ /* 0x000fca00078ec0ff */
[----:B------:R-:W-:Y:S01]  /*10e40*/  IMAD.SHL.U32 R2, R2, 0x2, RZ ;  /* 0x0000000202027824 */ /* 0x000fe200078e00ff */
[----:B----4-:R-:W-:Y:S04]  /*10e50*/  STS.U16 [R3+UR4+0x6980], R19 ;  /* 0x0069801303007988 */ /* 0x010fe80008000404 */
[----:B--2---:R0:W-:Y:S04]  /*10e60*/  STS.U16 [R3+UR4+0x7800], R14 ;  /* 0x0078000e03007988 */ /* 0x0041e80008000404 */
[----:B---3--:R1:W-:Y:S04]  /*10e70*/  STS.U16 [R3+UR4+0x7880], R11 ;  /* 0x0078800b03007988 */ /* 0x0083e80008000404 */
[----:B0-----:R-:W2:Y:S01]  /*10e80*/  LDL.LU R14, [R1+0x3d8] ;  /* 0x0003d800010e7983 */ /* 0x001ea20000300800 */
[----:B-1----:R-:W-:-:S03]  /*10e90*/  LOP3.LUT R11, R2, 0x50, RZ, 0x3c, !PT ;  /* 0x00000050020b7812 */ /* 0x002fc600078e3cff */
[----:B------:R-:W3:Y:S04]  /*10ea0*/  LDL.LU R6, [R1+0x2cc] ;  /* 0x0002cc0001067983 */ /* 0x000ee80000300800 */
[----:B------:R-:W4:Y:S04]  /*10eb0*/  LDL.LU R7, [R1+0x2c8] ;  /* 0x0002c80001077983 */ /* 0x000f280000300800 */
[----:B------:R-:W-:Y:S04]  /*10ec0*/  STS.U16 [R3+UR4+0x7900], R10 ;  /* 0x0079000a03007988 */ /* 0x000fe80008000404 */
[----:B------:R-:W4:Y:S04]  /*10ed0*/  LDL.LU R29, [R1+0x254] ;  /* 0x00025400011d7983 */ /* 0x000f280000300800 */
[----:B------:R-:W-:Y:S04]  /*10ee0*/  STS.U16 [R3+UR4+0x7980], R9 ;  /* 0x0079800903007988 */ /* 0x000fe80008000404 */
[----:B------:R-:W4:Y:S04]  /*10ef0*/  LDL.LU R8, [R1+0x250] ;  /* 0x0002500001087983 */ /* 0x000f280000300800 */
[----:B------:R0:W-:Y:S04]  /*10f00*/  STS.U16 [R11+UR4+0xa00], R22 ;  /* 0x000a00160b007988 */ /* 0x0001e80008000404 */
[----:B------:R-:W4:Y:S04]  /*10f10*/  LDL.LU R19, [R1+0x24c] ;  /* 0x00024c0001137983 */ /* 0x000f280000300800 */
[----:B------:R1:W-:Y:S04]  /*10f20*/  STS.U16 [R11+UR4+0xa80], R28 ;  /* 0x000a801c0b007988 */ /* 0x0003e80008000404 */
[----:B0-----:R-:W4:Y:S04]  /*10f30*/  LDL.LU R22, [R1+0x248] ;  /* 0x0002480001167983 */ /* 0x001f280000300800 */
[----:B-1----:R-:W4:Y:S04]  /*10f40*/  LDL.LU R28, [R1+0xd8] ;  /* 0x0000d800011c7983 */ /* 0x002f280000300800 */
[----:B------:R-:W4:Y:S04]  /*10f50*/  LDL.LU R2, [R1+0xd4] ;  /* 0x0000d40001027983 */ /* 0x000f280000300800 */
[----:B------:R-:W4:Y:S04]  /*10f60*/  LDL.LU R9, [R1+0xd0] ;  /* 0x0000d00001097983 */ /* 0x000f280000300800 */
[----:B------:R-:W4:Y:S04]  /*10f70*/  LDL.LU R10, [R1+0xac] ;  /* 0x0000ac00010a7983 */ /* 0x000f280000300800 */
[----:B------:R-:W4:Y:S04]  /*10f80*/  LDL.LU R3, [R1+0x44] ;  /* 0x0000440001037983 */ /* 0x000f280000300800 */
[----:B------:R0:W-:Y:S04]  /*10f90*/  STS.U16 [R11+UR4+0xb00], R25 ;  /* 0x000b00190b007988 */ /* 0x0001e80008000404 */
[----:B------:R1:W-:Y:S04]  /*10fa0*/  STS.U16 [R11+UR4+0xb80], R26 ;  /* 0x000b801a0b007988 */ /* 0x0003e80008000404 */
[----:B------:R1:W-:Y:S04]  /*10fb0*/  STS.U16 [R11+UR4+0x1a00], R27 ;  /* 0x001a001b0b007988 */ /* 0x0003e80008000404 */
[----:B------:R1:W-:Y:S04]  /*10fc0*/  STS.U16 [R11+UR4+0x1a80], R0 ;  /* 0x001a80000b007988 */ /* 0x0003e80008000404 */
[----:B------:R1:W-:Y:S04]  /*10fd0*/  STS.U16 [R11+UR4+0x1b00], R5 ;  /* 0x001b00050b007988 */ /* 0x0003e80008000404 */
[----:B0-----:R-:W4:Y:S04]  /*10fe0*/  LDL.LU R25, [R1+0x12e8] ;  /* 0x0012e80001197983 */ /* 0x001f280000300800 */
[----:B-1----:R-:W4:Y:S04]  /*10ff0*/  LDL.LU R26, [R1+0x12e4] ;  /* 0x0012e400011a7983 */ /* 0x002f280000300800 */
[----:B------:R-:W4:Y:S04]  /*11000*/  LDL.LU R27, [R1+0x12e0] ;  /* 0x0012e000011b7983 */ /* 0x000f280000300800 */
[----:B------:R-:W4:Y:S04]  /*11010*/  LDL.LU R0, [R1+0x12dc] ;  /* 0x0012dc0001007983 */ /* 0x000f280000300800 */
[----:B------:R-:W4:Y:S04]  /*11020*/  LDL.LU R5, [R1+0x12d8] ;  /* 0x0012d80001057983 */ /* 0x000f280000300800 */
[----:B--2---:R0:W-:Y:S04]  /*11030*/  STS.U16 [R11+UR4+0x1b80], R14 ;  /* 0x001b800e0b007988 */ /* 0x0041e80008000404 */
[----:B------:R1:W-:Y:S04]  /*11040*/  STS.U16 [R11+UR4+0x2a00], R15 ;  /* 0x002a000f0b007988 */ /* 0x0003e80008000404 */
[----:B------:R2:W-:Y:S04]  /*11050*/  STS.U16 [R11+UR4+0x2a80], R12 ;  /* 0x002a800c0b007988 */ /* 0x0005e80008000404 */
[----:B------:R3:W-:Y:S04]  /*11060*/  STS.U16 [R11+UR4+0x2b00], R13 ;  /* 0x002b000d0b007988 */ /* 0x0007e80008000404 */
[----:B------:R3:W-:Y:S04]  /*11070*/  STS.U16 [R11+UR4+0x2b80], R16 ;  /* 0x002b80100b007988 */ /* 0x0007e80008000404 */
[----:B------:R3:W-:Y:S04]  /*11080*/  STS.U16 [R11+UR4+0x3a00], R20 ;  /* 0x003a00140b007988 */ /* 0x0007e80008000404 */
[----:B0-----:R-:W4:Y:S04]  /*11090*/  LDL.LU R14, [R1+0x454] ;  /* 0x00045400010e7983 */ /* 0x001f280000300800 */
[----:B-1----:R-:W4:Y:S04]  /*110a0*/  LDL.LU R15, [R1+0x450] ;  /* 0x00045000010f7983 */ /* 0x002f280000300800 */
[----:B--2---:R-:W2:Y:S04]  /*110b0*/  LDL.LU R12, [R1+0x44c] ;  /* 0x00044c00010c7983 */ /* 0x004ea80000300800 */
[----:B---3--:R-:W3:Y:S04]  /*110c0*/  LDL.LU R13, [R1+0x448] ;  /* 0x00044800010d7983 */ /* 0x008ee80000300800 */
[----:B------:R-:W3:Y:S04]  /*110d0*/  LDL.LU R16, [R1+0x3d4] ;  /* 0x0003d40001107983 */ /* 0x000ee80000300800 */
[----:B------:R0:W-:Y:S04]  /*110e0*/  STS.U16 [R11+UR4+0x3a80], R24 ;  /* 0x003a80180b007988 */ /* 0x0001e80008000404 */
[----:B------:R-:W3:Y:S04]  /*110f0*/  LDL.LU R20, [R1+0x3d0] ;  /* 0x0003d00001147983 */ /* 0x000ee80000300800 */
[----:B------:R1:W-:Y:S04]  /*11100*/  STS.U16 [R11+UR4+0x3b00], R6 ;  /* 0x003b00060b007988 */ /* 0x0003e80008000404 */
[----:B----4-:R4:W-:Y:S04]  /*11110*/  STS.U16 [R11+UR4+0x3b80], R7 ;  /* 0x003b80070b007988 */ /* 0x0109e80008000404 */
[----:B------:R4:W-:Y:S04]  /*11120*/  STS.U16 [R11+UR4+0x4a00], R29 ;  /* 0x004a001d0b007988 */ /* 0x0009e80008000404 */
[----:B------:R4:W-:Y:S04]  /*11130*/  STS.U16 [R11+UR4+0x4a80], R8 ;  /* 0x004a80080b007988 */ /* 0x0009e80008000404 */
[----:B------:R4:W-:Y:S04]  /*11140*/  STS.U16 [R11+UR4+0x4b00], R19 ;  /* 0x004b00130b007988 */ /* 0x0009e80008000404 */
[----:B0-----:R-:W3:Y:S04]  /*11150*/  LDL.LU R24, [R1+0x3cc] ;  /* 0x0003cc0001187983 */ /* 0x001ee80000300800 */
[----:B-1----:R-:W2:Y:S04]  /*11160*/  LDL.LU R6, [R1+0x12d4] ;  /* 0x0012d40001067983 */ /* 0x002ea80000300800 */
[----:B----4-:R-:W4:Y:S04]  /*11170*/  LDL.LU R7, [R1+0x12d0] ;  /* 0x0012d00001077983 */ /* 0x010f280000300800 */
[----:B------:R-:W3:Y:S04]  /*11180*/  LDL.LU R29, [R1+0x3c8] ;  /* 0x0003c800011d7983 */ /* 0x000ee80000300800 */
[----:B------:R-:W2:Y:S04]  /*11190*/  LDL.LU R8, [R1+0x12cc] ;  /* 0x0012cc0001087983 */ /* 0x000ea80000300800 */
[----:B------:R-:W4:Y:S04]  /*111a0*/  LDL.LU R19, [R1+0x12c8] ;  /* 0x0012c80001137983 */ /* 0x000f280000300800 */
[----:B------:R0:W-:Y:S04]  /*111b0*/  STS.U16 [R11+UR4+0x4b80], R22 ;  /* 0x004b80160b007988 */ /* 0x0001e80008000404 */
[----:B------:R1:W-:Y:S04]  /*111c0*/  STS.U16 [R11+UR4+0x5a00], R28 ;  /* 0x005a001c0b007988 */ /* 0x0003e80008000404 */
[----:B0-----:R-:W3:Y:S04]  /*111d0*/  LDL.LU R22, [R1+0x12c4] ;  /* 0x0012c40001167983 */ /* 0x001ee80000300800 */
[----:B-1----:R-:W2:Y:S04]  /*111e0*/  LDL.LU R28, [R1+0x12c0] ;  /* 0x0012c000011c7983 */ /* 0x002ea80000300800 */
[----:B------:R0:W-:Y:S02]  /*111f0*/  STS.U16 [R11+UR4+0x5a80], R2 ;  /* 0x005a80020b007988 */ /* 0x0001e40008000404 */
[----:B0-----:R-:W0:Y:S02]  /*11200*/  S2R R2, SR_TID.X ;  /* 0x0000000000027919 */ /* 0x001e240000002100 */
[----:B------:R1:W-:Y:S04]  /*11210*/  STS.U16 [R11+UR4+0x5b00], R9 ;  /* 0x005b00090b007988 */ /* 0x0003e80008000404 */
[----:B------:R-:W-:Y:S04]  /*11220*/  STS.U16 [R11+UR4+0x5b80], R10 ;  /* 0x005b800a0b007988 */ /* 0x000fe80008000404 */
[----:B------:R1:W-:Y:S04]  /*11230*/  STS.U16 [R11+UR4+0x6a00], R3 ;  /* 0x006a00030b007988 */ /* 0x0003e80008000404 */
[----:B-1----:R-:W4:Y:S04]  /*11240*/  LDL R9, [R1+0xcd4] ;  /* 0x000cd40001097983 */ /* 0x002f280000100800 */
[----:B------:R-:W4:Y:S01]  /*11250*/  LDL R3, [R1+0xcd8] ;  /* 0x000cd80001037983 */ /* 0x000f220000100800 */
[----:B------:R-:W-:-:S03]  /*11260*/  PRMT R4, RZ, 0x7610, R4 ;  /* 0x00007610ff047816 */ /* 0x000fc60000000004 */
[----:B------:R-:W4:Y:S01]  /*11270*/  LDL R10, [R1+0xce4] ;  /* 0x000ce400010a7983 */ /* 0x000f220000100800 */
[----:B0-----:R-:W-:-:S05]  /*11280*/  LOP3.LUT R2, R2, 0x3f, RZ, 0xc0, !PT ;  /* 0x0000003f02027812 */ /* 0x001fca00078ec0ff */
[----:B------:R-:W-:Y:S01]  /*11290*/  IMAD.SHL.U32 R2, R2, 0x2, RZ ;  /* 0x0000000202027824 */ /* 0x000fe200078e00ff */
[----:B--2---:R0:W-:Y:S04]  /*112a0*/  STS.U16 [R11+UR4+0x6a80], R28 ;  /* 0x006a801c0b007988 */ /* 0x0041e80008000404 */
[----:B---3--:R-:W-:Y:S04]  /*112b0*/  STS.U16 [R11+UR4+0x6b00], R22 ;  /* 0x006b00160b007988 */ /* 0x008fe80008000404 */
[----:B----4-:R-:W-:Y:S04]  /*112c0*/  STS.U16 [R11+UR4+0x6b80], R19 ;  /* 0x006b80130b007988 */ /* 0x010fe80008000404 */
[----:B------:R1:W-:Y:S04]  /*112d0*/  STS.U16 [R11+UR4+0x7a00], R8 ;  /* 0x007a00080b007988 */ /* 0x0003e80008000404 */
[----:B------:R-:W-:Y:S04]  /*112e0*/  STS.U16 [R11+UR4+0x7a80], R7 ;  /* 0x007a80070b007988 */ /* 0x000fe80008000404 */
[----:B------:R-:W-:Y:S04]  /*112f0*/  STS.U16 [R11+UR4+0x7b00], R6 ;  /* 0x007b00060b007988 */ /* 0x000fe80008000404 */
[----:B------:R2:W-:Y:S01]  /*11300*/  STS.U16 [R11+UR4+0x7b80], R5 ;  /* 0x007b80050b007988 */ /* 0x0005e20008000404 */
[----:B0-----:R-:W-:-:S05]  /*11310*/  LOP3.LUT R28, R2, 0x60, RZ, 0x3c, !PT ;  /* 0x00000060021c7812 */ /* 0x001fca00078e3cff */
[----:B------:R0:W-:Y:S04]  /*11320*/  STS.U16 [R28+UR4+0xc00], R14 ;  /* 0x000c000e1c007988 */ /* 0x0001e80008000404 */
[----:B------:R-:W-:Y:S04]  /*11330*/  STS.U16 [R28+UR4+0xc80], R15 ;  /* 0x000c800f1c007988 */ /* 0x000fe80008000404 */
[----:B------:R-:W-:Y:S04]  /*11340*/  STS.U16 [R28+UR4+0xd00], R12 ;  /* 0x000d000c1c007988 */ /* 0x000fe80008000404 */
[----:B------:R3:W-:Y:S01]  /*11350*/  STS.U16 [R28+UR4+0xd80], R13 ;  /* 0x000d800d1c007988 */ /* 0x0007e20008000404 */
[----:B-1----:R-:W-:Y:S01]  /*11360*/  @!P0 IMAD.MOV.U32 R8, RZ, RZ, R3 ;  /* 0x000000ffff088224 */ /* 0x002fe200078e0003 */
[----:B--2---:R-:W-:-:S02]  /*11370*/  PRMT R5, RZ, 0x7610, R5 ;  /* 0x00007610ff057816 */ /* 0x004fc40000000005 */
[----:B0-----:R-:W2:Y:S04]  /*11380*/  LDL R14, [R1+0xcc8] ;  /* 0x000cc800010e7983 */ /* 0x001ea80000100800 */
[----:B---3--:R-:W3:Y:S04]  /*11390*/  LDL R13, [R1+0xccc] ;  /* 0x000ccc00010d7983 */ /* 0x008ee80000100800 */
[----:B------:R-:W4:Y:S04]  /*113a0*/  LDL R12, [R1+0xcd0] ;  /* 0x000cd000010c7983 */ /* 0x000f280000100800 */
[----:B------:R3:W2:Y:S04]  /*113b0*/  @!P0 LDG.E.U16 R4, desc[UR8][R8.64] ;  /* 0x0000000808048981 */ /* 0x0006a8000c1e1500 */
[----:B------:R0:W-:Y:S04]  /*113c0*/  STS.U16 [R28+UR4+0x1c00], R16 ;  /* 0x001c00101c007988 */ /* 0x0001e80008000404 */
[----:B------:R-:W2:Y:S04]  /*113d0*/  LDL R11, [R1+0xcb8] ;  /* 0x000cb800010b7983 */ /* 0x000ea80000100800 */
[----:B------:R-:W2:Y:S04]  /*113e0*/  LDL R15, [R1+0x4e0] ;  /* 0x0004e000010f7983 */ /* 0x000ea80000100800 */
[----:B------:R-:W2:Y:S04]  /*113f0*/  LDL R3, [R1+0xcec] ;  /* 0x000cec0001037983 */ /* 0x000ea80000100800 */
[----:B0-----:R-:W2:Y:S01]  /*11400*/  LDL R16, [R1+0xcbc] ;  /* 0x000cbc0001107983 */ /* 0x001ea20000100800 */
[----:B---3--:R-:W-:-:S02]  /*11410*/  @!P0 IMAD.MOV.U32 R9, RZ, RZ, R13 ;  /* 0x000000ffff098224 */ /* 0x008fc400078e000d */
[----:B----4-:R-:W-:-:S05]  /*11420*/  @!P0 IMAD.MOV.U32 R8, RZ, RZ, R12 ;  /* 0x000000ffff088224 */ /* 0x010fca00078e000c */
[----:B------:R0:W3:Y:S04]  /*11430*/  @!P0 LDG.E.U16 R5, desc[UR8][R8.64] ;  /* 0x0000000808058981 */ /* 0x0000e8000c1e1500 */
[----:B--2---:R-:W-:Y:S04]  /*11440*/  STL [R1+0x1280], R4 ;  /* 0x0012800401007387 */ /* 0x004fe80000100800 */
[----:B------:R-:W2:Y:S04]  /*11450*/  LDL R13, [R1+0x4dc] ;  /* 0x0004dc00010d7983 */ /* 0x000ea80000100800 */
[----:B------:R-:W2:Y:S01]  /*11460*/  LDL R12, [R1+0xcf4] ;  /* 0x000cf400010c7983 */ /* 0x000ea20000100800 */
[----:B0-----:R-:W-:Y:S01]  /*11470*/  @!P0 IMAD.MOV.U32 R8, RZ, RZ, R14 ;  /* 0x000000ffff088224 */ /* 0x001fe200078e000e */
[----:B------:R-:W-:-:S02]  /*11480*/  PRMT R6, RZ, 0x7610, R6 ;  /* 0x00007610ff067816 */ /* 0x000fc40000000006 */
[----:B------:R-:W-:Y:S01]  /*11490*/  PRMT R7, RZ, 0x7610, R7 ;  /* 0x00007610ff077816 */ /* 0x000fe20000000007 */
[----:B------:R-:W-:-:S05]  /*114a0*/  @!P0 IMAD.MOV.U32 R9, RZ, RZ, R16 ;  /* 0x000000ffff098224 */ /* 0x000fca00078e0010 */
[----:B------:R0:W4:Y:S04]  /*114b0*/  @!P0 LDG.E.U16 R6, desc[UR8][R8.64] ;  /* 0x0000000808068981 */ /* 0x000128000c1e1500 */
[----:B------:R1:W4:Y:S04]  /*114c0*/  @!P0 LDG.E.U16 R7, desc[UR8][R10.64] ;  /* 0x000000080a078981 */ /* 0x000328000c1e1500 */
[----:B---3--:R3:W-:Y:S04]  /*114d0*/  STL [R1+0x1284], R5 ;  /* 0x0012840501007387 */ /* 0x0087e80000100800 */
[----:B------:R-:W4:Y:S04]  /*114e0*/  LDL R14, [R1+0x4d8] ;  /* 0x0004d800010e7983 */ /* 0x000f280000100800 */
[----:B---3--:R-:W3:Y:S01]  /*114f0*/  LDL R5, [R1+0xcfc] ;  /* 0x000cfc0001057983 */ /* 0x008ee20000100800 */
[----:B0-----:R-:W-:Y:S01]  /*11500*/  PRMT R8, RZ, 0x7610, R8 ;  /* 0x00007610ff087816 */ /* 0x001fe20000000008 */
[----:B-1----:R-:W-:-:S02]  /*11510*/  @!P0 IMAD.MOV.U32 R10, RZ, RZ, R3 ;  /* 0x000000ffff0a8224 */ /* 0x002fc400078e0003 */
[----:B------:R-:W-:Y:S01]  /*11520*/  @!P0 IMAD.MOV.U32 R11, RZ, RZ, R15 ;  /* 0x000000ffff0b8224 */ /* 0x000fe200078e000f */
[----:B------:R-:W-:-:S04]  /*11530*/  PRMT R9, RZ, 0x7610, R9 ;  /* 0x00007610ff097816 */ /* 0x000fc80000000009 */
[----:B------:R0:W3:Y:S04]  /*11540*/  @!P0 LDG.E.U16 R8, desc[UR8][R10.64] ;  /* 0x000000080a088981 */ /* 0x0000e8000c1e1500 */
[----:B--2---:R4:W2:Y:S01]  /*11550*/  @!P0 LDG.E.U16 R9, desc[UR8][R12.64] ;  /* 0x000000080c098981 */ /* 0x0048a2000c1e1500 */
[----:B0-----:R-:W-:Y:S01]  /*11560*/  PRMT R10, RZ, 0x7610, R10 ;  /* 0x00007610ff0a7816 */ /* 0x001fe2000000000a */
[----:B----4-:R-:W-:Y:S02]  /*11570*/  @!P0 IMAD.MOV.U32 R13, RZ, RZ, R14 ;  /* 0x000000ffff0d8224 */ /* 0x010fe400078e000e */
[----:B---3--:R-:W-:-:S05]  /*11580*/  @!P0 IMAD.MOV.U32 R12, RZ, RZ, R5 ;  /* 0x000000ffff0c8224 */ /* 0x008fca00078e0005 */
[----:B------:R-:W3:Y:S04]  /*11590*/  @!P0 LDG.E.U16 R10, desc[UR8][R12.64] ;  /* 0x000000080c0a8981 */ /* 0x000ee8000c1e1500 */
[----:B------:R-:W-:Y:S04]  /*115a0*/  STL [R1+0x1288], R6 ;  /* 0x0012880601007387 */ /* 0x000fe80000100800 */
[----:B------:R-:W-:Y:S04]  /*115b0*/  STL [R1+0x128c], R7 ;  /* 0x00128c0701007387 */ /* 0x000fe80000100800 */
[----:B------:R-:W4:Y:S04]  /*115c0*/  LDL R4, [R1+0x4d4] ;  /* 0x0004d40001047983 */ /* 0x000f280000100800 */
[----:B------:R-:W4:Y:S04]  /*115d0*/  LDL R3, [R1+0xd04] ;  /* 0x000d040001037983 */ /* 0x000f280000100800 */
[----:B------:R0:W-:Y:S04]  /*115e0*/  STS.U16 [R28+UR4+0x1c80], R20 ;  /* 0x001c80141c007988 */ /* 0x0001e80008000404 */
[----:B------:R1:W-:Y:S04]  /*115f0*/  STS.U16 [R28+UR4+0x1d00], R24 ;  /* 0x001d00181c007988 */ /* 0x0003e80008000404 */
[----:B------:R2:W-:Y:S04]  /*11600*/  STL [R1+0x1290], R8 ;  /* 0x0012900801007387 */ /* 0x0005e80000100800 */
[----:B0-----:R-:W4:Y:S04]  /*11610*/  LDL R20, [R1+0xd0c] ;  /* 0x000d0c0001147983 */ /* 0x001f280000100800 */
[----:B-1----:R-:W4:Y:S04]  /*11620*/  LDL R24, [R1+0x4d0] ;  /* 0x0004d00001187983 */ /* 0x002f280000100800 */
[----:B--2---:R0:W-:Y:S04]  /*11630*/  STL [R1+0x1294], R9 ;  /* 0x0012940901007387 */ /* 0x0041e80000100800 */
[----:B------:R-:W2:Y:S04]  /*11640*/  LDL R16, [R1+0x4cc] ;  /* 0x0004cc0001107983 */ /* 0x000ea80000100800 */
[----:B------:R-:W2:Y:S04]  /*11650*/  LDL R8, [R1+0xce0] ;  /* 0x000ce00001087983 */ /* 0x000ea80000100800 */
[----:B------:R-:W2:Y:S04]  /*11660*/  LDL R7, [R1+0xd24] ;  /* 0x000d240001077983 */ /* 0x000ea80000100800 */
[----:B0-----:R-:W2:Y:S04]  /*11670*/  LDL R9, [R1+0xd28] ;  /* 0x000d280001097983 */ /* 0x001ea80000100800 */
[----:B---3--:R-:W-:Y:S04]  /*11680*/  STL [R1+0x1298], R10 ;  /* 0x0012980a01007387 */ /* 0x008fe80000100800 */
[----:B------:R-:W3:Y:S04]  /*11690*/  LDL R6, [R1+0xce8] ;  /* 0x000ce80001067983 */ /* 0x000ee80000100800 */
[----:B------:R-:W3:Y:S01]  /*116a0*/  LDL R5, [R1+0xd20] ;  /* 0x000d200001057983 */ /* 0x000ee20000100800 */
[----:B------:R-:W-:Y:S01]  /*116b0*/  PRMT R11, RZ, 0x7610, R11 ;  /* 0x00007610ff0b7816 */ /* 0x000fe2000000000b */
[----:B----4-:R-:W-:-:S02]  /*116c0*/  @!P0 IMAD.MOV.U32 R14, RZ, RZ, R3 ;  /* 0x000000ffff0e8224 */ /* 0x010fc400078e0003 */
[----:B------:R-:W-:Y:S01]  /*116d0*/  @!P0 IMAD.MOV.U32 R15, RZ, RZ, R4 ;  /* 0x000000ffff0f8224 */ /* 0x000fe200078e0004 */
[----:B------:R-:W-:Y:S02]  /*116e0*/  PRMT R12, RZ, 0x7610, R12 ;  /* 0x00007610ff0c7816 */ /* 0x000fe4000000000c */
[----:B------:R-:W-:Y:S02]  /*116f0*/  PRMT R13, RZ, 0x7610, R13 ;  /* 0x00007610ff0d7816 */ /* 0x000fe4000000000d */
[----:B------:R-:W-:Y:S02]  /*11700*/  PRMT R17, RZ, 0x7610, R17 ;  /* 0x00007610ff117816 */ /* 0x000fe40000000011 */
[----:B------:R-:W-:Y:S01]  /*11710*/  PRMT R18, RZ, 0x7610, R18 ;  /* 0x00007610ff127816 */ /* 0x000fe20000000012 */
[----:B------:R0:W4:Y:S04]  /*11720*/  @!P0 LDG.E.U16 R11, desc[UR8][R14.64] ;  /* 0x000000080e0b8981 */ /* 0x000128000c1e1500 */
[----:B------:R-:W4:Y:S04]  /*11730*/  LDL R4, [R1+0xcf0] ;  /* 0x000cf00001047983 */ /* 0x000f280000100800 */
[----:B------:R-:W4:Y:S01]  /*11740*/  LDL R3, [R1+0xd1c] ;  /* 0x000d1c0001037983 */ /* 0x000f220000100800 */
[----:B0-----:R-:W-:-:S02]  /*11750*/  @!P0 IMAD.MOV.U32 R14, RZ, RZ, R20 ;  /* 0x000000ffff0e8224 */ /* 0x001fc400078e0014 */
[----:B------:R-:W-:-:S05]  /*11760*/  @!P0 IMAD.MOV.U32 R15, RZ, RZ, R24 ;  /* 0x000000ffff0f8224 */ /* 0x000fca00078e0018 */
[----:B------:R2:W4:Y:S02]  /*11770*/  @!P0 LDG.E.U16 R12, desc[UR8][R14.64] ;  /* 0x000000080e0c8981 */ /* 0x000524000c1e1500 */
[----:B--2---:R-:W-:Y:S02]  /*11780*/  @!P0 IMAD.MOV.U32 R14, RZ, RZ, R9 ;  /* 0x000000ffff0e8224 */ /* 0x004fe400078e0009 */
[----:B------:R-:W-:-:S05]  /*11790*/  @!P0 IMAD.MOV.U32 R15, RZ, RZ, R16 ;  /* 0x000000ffff0f8224 */ /* 0x000fca00078e0010 */
[----:B------:R0:W2:Y:S02]  /*117a0*/  @!P0 LDG.E.U16 R13, desc[UR8][R14.64] ;  /* 0x000000080e0d8981 */ /* 0x0000a4000c1e1500 */
[----:B0-----:R-:W-:Y:S02]  /*117b0*/  @!P0 IMAD.MOV.U32 R14, RZ, RZ, R7 ;  /* 0x000000ffff0e8224 */ /* 0x001fe400078e0007 */
[----:B------:R-:W-:-:S05]  /*117c0*/  @!P0 IMAD.MOV.U32 R15, RZ, RZ, R8 ;  /* 0x000000ffff0f8224 */ /* 0x000fca00078e0008 */
[----:B------:R3:W2:Y:S02]  /*117d0*/  @!P0 LDG.E.U16 R17, desc[UR8][R14.64] ;  /* 0x000000080e118981 */ /* 0x0006a4000c1e1500 */
[----:B---3--:R-:W-:Y:S02]  /*117e0*/  @!P0 IMAD.MOV.U32 R15, RZ, RZ, R6 ;  /* 0x000000ffff0f8224 */ /* 0x008fe400078e0006 */
[----:B------:R-:W-:-:S05]  /*117f0*/  @!P0 IMAD.MOV.U32 R14, RZ, RZ, R5 ;  /* 0x000000ffff0e8224 */ /* 0x000fca00078e0005 */
[----:B------:R0:W3:Y:S04]  /*11800*/  @!P0 LDG.E.U16 R18, desc[UR8][R14.64] ;  /* 0x000000080e128981 */ /* 0x0000e8000c1e1500 */
[----:B----4-:R-:W-:Y:S01]  /*11810*/  STL [R1+0x129c], R11 ;  /* 0x00129c0b01007387 */ /* 0x010fe20000100800 */
[----:B------:R-:W-:-:S03]  /*11820*/  PRMT R19, RZ, 0x7610, R19 ;  /* 0x00007610ff137816 */ /* 0x000fc60000000013 */
[----:B------:R-:W-:Y:S01]  /*11830*/  STL [R1+0x12a0], R12 ;  /* 0x0012a00c01007387 */ /* 0x000fe20000100800 */
[----:B0-----:R-:W-:Y:S02]  /*11840*/  @!P0 IMAD.MOV.U32 R15, RZ, RZ, R4 ;  /* 0x000000ffff0f8224 */ /* 0x001fe400078e0004 */
[----:B------:R-:W-:Y:S01]  /*11850*/  @!P0 IMAD.MOV.U32 R14, RZ, RZ, R3 ;  /* 0x000000ffff0e8224 */ /* 0x000fe200078e0003 */
[----:B------:R-:W-:Y:S04]  /*11860*/  STS.U16 [R28+UR4+0x1d80], R29 ;  /* 0x001d801d1c007988 */ /* 0x000fe80008000404 */
[----:B------:R-:W4:Y:S04]  /*11870*/  @!P0 LDG.E.U16 R19, desc[UR8][R14.64] ;  /* 0x000000080e138981 */ /* 0x000f28000c1e1500 */
[----:B--2---:R-:W-:Y:S04]  /*11880*/  STL [R1+0x12a4], R13 ;  /* 0x0012a40d01007387 */ /* 0x004fe80000100800 */
[----:B------:R-:W-:Y:S04]  /*11890*/  STL [R1+0x12a8], R17 ;  /* 0x0012a81101007387 */ /* 0x000fe80000100800 */
[----:B---3--:R0:W-:Y:S04]  /*118a0*/  STL [R1+0x12ac], R18 ;  /* 0x0012ac1201007387 */ /* 0x0081e80000100800 */
[----:B0-----:R-:W2:Y:S04]  /*118b0*/  LDL.LU R18, [R1+0x3a8] ;  /* 0x0003a80001127983 */ /* 0x001ea80000300800 */
[----:B------:R-:W3:Y:S04]  /*118c0*/  LDL.LU R17, [R1+0x340] ;  /* 0x0003400001117983 */ /* 0x000ee80000300800 */
        /* <DEDUP_REMOVED lines=15> */
[----:B------:R-:W2:Y:S04]  /*119c0*/  LDL R14, [R1+0xcf8] ;  /* 0x000cf800010e7983 */ /* 0x000ea80000100800 */
[----:B------:R-:W2:Y:S01]  /*119d0*/  LDL R15, [R1+0xd18] ;  /* 0x000d1800010f7983 */ /* 0x000ea20000100800 */
[----:B------:R-:W-:-:S03]  /*119e0*/  PRMT R21, RZ, 0x7610, R21 ;  /* 0x00007610ff157816 */ /* 0x000fc60000000015 */
[----:B----4-:R0:W-:Y:S04]  /*119f0*/  STL [R1+0x12b0], R19 ;  /* 0x0012b01301007387 */ /* 0x0101e80000100800 */
[----:B0-----:R-:W4:Y:S01]  /*11a00*/  LDL.LU R19, [R1+0x3b0] ;  /* 0x0003b00001137983 */ /* 0x001f220000300800 */
[----:B--2---:R-:W-:-:S04]  /*11a10*/  @!P0 LOP3.LUT R15, R15, R14, RZ, 0x3c, !PT ;  /* 0x0000000e0f0f8212 */ /* 0x004fc800078e3cff */
[----:B------:R-:W-:-:S04]  /*11a20*/  @!P0 LOP3.LUT R14, R15, R14, RZ, 0x3c, !PT ;  /* 0x0000000e0f0e8212 */ /* 0x000fc800078e3cff */
[----:B------:R-:W-:-:S05]  /*11a30*/  @!P0 LOP3.LUT R15, R15, R14, RZ, 0x3c, !PT ;  /* 0x0000000e0f0f8212 */ /* 0x000fca00078e3cff */
[----:B------:R0:W2:Y:S04]  /*11a40*/  @!P0 LDG.E.U16 R21, desc[UR8][R14.64] ;  /* 0x000000080e158981 */ /* 0x0000a8000c1e1500 */
[----:B------:R-:W0:Y:S04]  /*11a50*/  LDL R14, [R1+0xd00] ;  /* 0x000d0000010e7983 */ /* 0x000e280000100800 */
[----:B------:R-:W0:Y:S01]  /*11a60*/  LDL R15, [R1+0xd14] ;  /* 0x000d1400010f7983 */ /* 0x000e220000100800 */
[----:B------:R-:W-:Y:S02]  /*11a70*/  PRMT R22, RZ, 0x7610, R22 ;  /* 0x00007610ff167816 */ /* 0x000fe40000000016 */
[----:B0-----:R-:W-:-:S04]  /*11a80*/  @!P0 LOP3.LUT R15, R15, R14, RZ, 0x3c, !PT ;  /* 0x0000000e0f0f8212 */ /* 0x001fc800078e3cff */
[----:B------:R-:W-:-:S04]  /*11a90*/  @!P0 LOP3.LUT R14, R15, R14, RZ, 0x3c, !PT ;  /* 0x0000000e0f0e8212 */ /* 0x000fc800078e3cff */
[----:B------:R-:W-:Y:S01]  /*11aa0*/  @!P0 LOP3.LUT R15, R15, R14, RZ, 0x3c, !PT ;  /* 0x0000000e0f0f8212 */ /* 0x000fe200078e3cff */
[----:B--2---:R0:W-:Y:S04]  /*11ab0*/  STL [R1+0x12b4], R21 ;  /* 0x0012b41501007387 */ /* 0x0041e80000100800 */
[----:B------:R1:W2:Y:S04]  /*11ac0*/  @!P0 LDG.E.U16 R22, desc[UR8][R14.64] ;  /* 0x000000080e168981 */ /* 0x0002a8000c1e1500 */
[----:B0-----:R-:W3:Y:S04]  /*11ad0*/  LDL.LU R21, [R1+0x3b8] ;  /* 0x0003b80001157983 */ /* 0x001ee80000300800 */
[----:B------:R-:W1:Y:S04]  /*11ae0*/  LDL R14, [R1+0xd08] ;  /* 0x000d0800010e7983 */ /* 0x000e680000100800 */
[----:B------:R-:W1:Y:S01]  /*11af0*/  LDL R15, [R1+0xd10] ;  /* 0x000d1000010f7983 */ /* 0x000e620000100800 */
[----:B------:R-:W-:-:S02]  /*11b00*/  PRMT R23, RZ, 0x7610, R23 ;  /* 0x00007610ff177816 */ /* 0x000fc40000000017 */
[----:B-1----:R-:W-:-:S04]  /*11b10*/  @!P0 LOP3.LUT R15, R15, R14, RZ, 0x3c, !PT ;  /* 0x0000000e0f0f8212 */ /* 0x002fc800078e3cff */
[----:B------:R-:W-:-:S04]  /*11b20*/  @!P0 LOP3.LUT R14, R15, R14, RZ, 0x3c, !PT ;  /* 0x0000000e0f0e8212 */ /* 0x000fc800078e3cff */
[----:B------:R-:W-:Y:S01]  /*11b30*/  @!P0 LOP3.LUT R15, R15, R14, RZ, 0x3c, !PT ;  /* 0x0000000e0f0f8212 */ /* 0x000fe200078e3cff */
[----:B--2---:R0:W-:Y:S04]  /*11b40*/  STL [R1+0x12b8], R22 ;  /* 0x0012b81601007387 */ /* 0x0041e80000100800 */
[----:B------:R-:W2:Y:S04]  /*11b50*/  @!P0 LDG.E.U16 R23, desc[UR8][R14.64] ;  /* 0x000000080e178981 */ /* 0x000ea8000c1e1500 */
[----:B0-----:R-:W4:Y:S04]  /*11b60*/  LDL.LU R22, [R1+0x3c0] ;  /* 0x0003c00001167983 */ /* 0x001f280000300800 */
[----:B--2---:R0:W-:Y:S04]  /*11b70*/  STL [R1+0x12bc], R23 ;  /* 0x0012bc1701007387 */ /* 0x0041e80000100800 */
[----:B----4-:R1:W-:Y:S04]  /*11b80*/  STS.U16 [R28+UR4+0x2c00], R22 ;  /* 0x002c00161c007988 */ /* 0x0103e80008000404 */
[----:B---3--:R2:W-:Y:S04]  /*11b90*/  STS.U16 [R28+UR4+0x2c80], R21 ;  /* 0x002c80151c007988 */ /* 0x0085e80008000404 */
[----:B------:R3:W-:Y:S04]  /*11ba0*/  STS.U16 [R28+UR4+0x2d00], R19 ;  /* 0x002d00131c007988 */ /* 0x0007e80008000404 */
[----:B0-----:R-:W4:Y:S04]  /*11bb0*/  LDL.LU R23, [R1+0x4b0] ;  /* 0x0004b00001177983 */ /* 0x001f280000300800 */
[----:B------:R0:W-:Y:S04]  /*11bc0*/  STS.U16 [R28+UR4+0x2d80], R18 ;  /* 0x002d80121c007988 */ /* 0x0001e80008000404 */
[----:B------:R0:W-:Y:S04]  /*11bd0*/  STS.U16 [R28+UR4+0x3c00], R17 ;  /* 0x003c00111c007988 */ /* 0x0001e80008000404 */
[----:B-1----:R-:W4:Y:S04]  /*11be0*/  LDL.LU R22, [R1+0x4a8] ;  /* 0x0004a80001167983 */ /* 0x002f280000300800 */
[----:B--2---:R-:W2:Y:S04]  /*11bf0*/  LDL.LU R21, [R1+0x4a0] ;  /* 0x0004a00001157983 */ /* 0x004ea80000300800 */
[----:B---3--:R-:W3:Y:S04]  /*11c00*/  LDL.LU R19, [R1+0x498] ;  /* 0x0004980001137983 */ /* 0x008ee80000300800 */
[----:B------:R1:W-:Y:S04]  /*11c10*/  STS.U16 [R28+UR4+0x3c80], R13 ;  /* 0x003c800d1c007988 */ /* 0x0003e80008000404 */
[----:B0-----:R-:W3:Y:S04]  /*11c20*/  LDL.LU R18, [R1+0x430] ;  /* 0x0004300001127983 */ /* 0x001ee80000300800 */
[----:B------:R-:W3:Y:S04]  /*11c30*/  LDL.LU R17, [R1+0x428] ;  /* 0x0004280001117983 */ /* 0x000ee80000300800 */
[----:B------:R0:W-:Y:S04]  /*11c40*/  STS.U16 [R28+UR4+0x3d00], R12 ;  /* 0x003d000c1c007988 */ /* 0x0001e80008000404 */
[----:B------:R0:W-:Y:S04]  /*11c50*/  STS.U16 [R28+UR4+0x3d80], R11 ;  /* 0x003d800b1c007988 */ /* 0x0001e80008000404 */
[----:B------:R0:W-:Y:S04]  /*11c60*/  STS.U16 [R28+UR4+0x4c00], R10 ;  /* 0x004c000a1c007988 */ /* 0x0001e80008000404 */
[----:B------:R0:W-:Y:S04]  /*11c70*/  STS.U16 [R28+UR4+0x4c80], R9 ;  /* 0x004c80091c007988 */ /* 0x0001e80008000404 */
[----:B-1----:R-:W3:Y:S04]  /*11c80*/  LDL.LU R13, [R1+0x420] ;  /* 0x00042000010d7983 */ /* 0x002ee80000300800 */
[----:B------:R1:W-:Y:S04]  /*11c90*/  STS.U16 [R28+UR4+0x4d00], R8 ;  /* 0x004d00081c007988 */ /* 0x0003e80008000404 */
[----:B0-----:R-:W3:Y:S04]  /*11ca0*/  LDL.LU R12, [R1+0x418] ;  /* 0x00041800010c7983 */ /* 0x001ee80000300800 */
[----:B------:R-:W3:Y:S04]  /*11cb0*/  LDL.LU R11, [R1+0x3a0] ;  /* 0x0003a000010b7983 */ /* 0x000ee80000300800 */
[----:B------:R0:W-:Y:S04]  /*11cc0*/  STS.U16 [R28+UR4+0x4d80], R7 ;  /* 0x004d80071c007988 */ /* 0x0001e80008000404 */
[----:B------:R-:W3:Y:S04]  /*11cd0*/  LDL.LU R10, [R1+0x398] ;  /* 0x00039800010a7983 */ /* 0x000ee80000300800 */
[----:B------:R-:W3:Y:S04]  /*11ce0*/  LDL.LU R9, [R1+0x390] ;  /* 0x0003900001097983 */ /* 0x000ee80000300800 */
[----:B------:R0:W-:Y:S04]  /*11cf0*/  STS.U16 [R28+UR4+0x5c00], R6 ;  /* 0x005c00061c007988 */ /* 0x0001e80008000404 */
[----:B------:R0:W-:Y:S04]  /*11d00*/  STS.U16 [R28+UR4+0x5c80], R5 ;  /* 0x005c80051c007988 */ /* 0x0001e80008000404 */
[----:B-1----:R-:W3:Y:S04]  /*11d10*/  LDL.LU R8, [R1+0x388] ;  /* 0x0003880001087983 */ /* 0x002ee80000300800 */
[----:B0-----:R-:W3:Y:S04]  /*11d20*/  LDL.LU R7, [R1+0x320] ;  /* 0x0003200001077983 */ /* 0x001ee80000300800 */
[----:B------:R0:W-:Y:S04]  /*11d30*/  STS.U16 [R28+UR4+0x5d00], R4 ;  /* 0x005d00041c007988 */ /* 0x0001e80008000404 */
[----:B------:R1:W-:Y:S04]  /*11d40*/  STS.U16 [R28+UR4+0x5d80], R3 ;  /* 0x005d80031c007988 */ /* 0x0003e80008000404 */
[----:B------:R1:W-:Y:S04]  /*11d50*/  STS.U16 [R28+UR4+0x6c00], R16 ;  /* 0x006c00101c007988 */ /* 0x0003e80008000404 */
[----:B------:R-:W3:Y:S04]  /*11d60*/  LDL.LU R6, [R1+0x318] ;  /* 0x0003180001067983 */ /* 0x000ee80000300800 */
[----:B------:R-:W3:Y:S04]  /*11d70*/  LDL.LU R5, [R1+0x310] ;  /* 0x0003100001057983 */ /* 0x000ee80000300800 */
[----:B------:R1:W-:Y:S04]  /*11d80*/  STS.U16 [R28+UR4+0x6c80], R20 ;  /* 0x006c80141c007988 */ /* 0x0003e80008000404 */
[----:B0-----:R-:W3:Y:S04]  /*11d90*/  LDL.LU R4, [R1+0x308] ;  /* 0x0003080001047983 */ /* 0x001ee80000300800 */
[----:B-1----:R-:W3:Y:S04]  /*11da0*/  LDL.LU R3, [R1+0x2a0] ;  /* 0x0002a00001037983 */ /* 0x002ee80000300800 */
[----:B------:R-:W3:Y:S04]  /*11db0*/  LDL.LU R16, [R1+0x298] ;  /* 0x0002980001107983 */ /* 0x000ee80000300800 */
[----:B------:R0:W-:Y:S04]  /*11dc0*/  STS.U16 [R28+UR4+0x6d00], R24 ;  /* 0x006d00181c007988 */ /* 0x0001e80008000404 */
[----:B------:R1:W-:Y:S04]  /*11dd0*/  STS.U16 [R28+UR4+0x6d80], R29 ;  /* 0x006d801d1c007988 */ /* 0x0003e80008000404 */
[----:B------:R-:W3:Y:S04]  /*11de0*/  LDL.LU R20, [R1+0x290] ;  /* 0x0002900001147983 */ /* 0x000ee80000300800 */
[----:B0-----:R-:W3:Y:S04]  /*11df0*/  LDL.LU R24, [R1+0x288] ;  /* 0x0002880001187983 */ /* 0x001ee80000300800 */
[----:B-1----:R-:W3:Y:S04]  /*11e00*/  LDL.LU R29, [R1+0x220] ;  /* 0x00022000011d7983 */ /* 0x002ee80000300800 */
[----:B------:R0:W-:Y:S04]  /*11e10*/  STS.U16 [R28+UR4+0x7c00], R0 ;  /* 0x007c00001c007988 */ /* 0x0001e80008000404 */
[----:B------:R-:W3:Y:S04]  /*11e20*/  LDL.LU R14, [R1+0x18] ;  /* 0x00001800010e7983 */ /* 0x000ee80000300800 */
[----:B------:R-:W3:Y:S04]  /*11e30*/  LDL.LU R15, [R1+0x10] ;  /* 0x00001000010f7983 */ /* 0x000ee80000300800 */
[----:B------:R1:W-:Y:S04]  /*11e40*/  STS.U16 [R28+UR4+0x7c80], R27 ;  /* 0x007c801b1c007988 */ /* 0x0003e80008000404 */
[----:B------:R1:W-:Y:S04]  /*11e50*/  STS.U16 [R28+UR4+0x7d00], R26 ;  /* 0x007d001a1c007988 */ /* 0x0003e80008000404 */
[----:B------:R1:W-:Y:S01]  /*11e60*/  STS.U16 [R28+UR4+0x7d80], R25 ;  /* 0x007d80191c007988 */ /* 0x0003e20008000404 */
[----:B0-----:R-:W-:-:S03]  /*11e70*/  LOP3.LUT R0, R2, 0x70, RZ, 0x3c, !PT ;  /* 0x0000007002007812 */ /* 0x001fc600078e3cff */
[----:B------:R-:W3:Y:S04]  /*11e80*/  LDL.LU R2, [R1+0x218] ;  /* 0x0002180001027983 */ /* 0x000ee80000300800 */
[----:B-1----:R-:W3:Y:S04]  /*11e90*/  LDL.LU R27, [R1+0x1c] ;  /* 0x00001c00011b7983 */ /* 0x002ee80000300800 */
[----:B------:R-:W3:Y:S04]  /*11ea0*/  LDL.LU R26, [R1+0x48] ;  /* 0x00004800011a7983 */ /* 0x000ee80000300800 */
[----:B------:R-:W3:Y:S04]  /*11eb0*/  LDL.LU R25, [R1+0x210] ;  /* 0x0002100001197983 */ /* 0x000ee80000300800 */
[----:B----4-:R0:W-:Y:S04]  /*11ec0*/  STS.U16 [R0+UR4+0xe00], R23 ;  /* 0x000e001700007988 */ /* 0x0101e80008000404 */
[----:B------:R1:W-:Y:S04]  /*11ed0*/  STS.U16 [R0+UR4+0xe80], R22 ;  /* 0x000e801600007988 */ /* 0x0003e80008000404 */
[----:B--2---:R2:W-:Y:S04]  /*11ee0*/  STS.U16 [R0+UR4+0xf00], R21 ;  /* 0x000f001500007988 */ /* 0x0045e80008000404 */
[----:B---3--:R3:W-:Y:S04]  /*11ef0*/  STS.U16 [R0+UR4+0xf80], R19 ;  /* 0x000f801300007988 */ /* 0x0087e80008000404 */
[----:B0-----:R-:W4:Y:S04]  /*11f00*/  LDL.LU R23, [R1+0x12bc] ;  /* 0x0012bc0001177983 */ /* 0x001f280000300800 */
[----:B------:R0:W-:Y:S04]  /*11f10*/  STS.U16 [R0+UR4+0x1e00], R18 ;  /* 0x001e001200007988 */ /* 0x0001e80008000404 */
[----:B------:R0:W-:Y:S04]  /*11f20*/  STS.U16 [R0+UR4+0x1e80], R17 ;  /* 0x001e801100007988 */ /* 0x0001e80008000404 */
[----:B-1----:R-:W4:Y:S04]  /*11f30*/  LDL.LU R22, [R1+0x12b8] ;  /* 0x0012b80001167983 */ /* 0x002f280000300800 */
[----:B--2---:R-:W2:Y:S04]  /*11f40*/  LDL.LU R21, [R1+0x12b4] ;  /* 0x0012b40001157983 */ /* 0x004ea80000300800 */
[----:B---3--:R-:W3:Y:S04]  /*11f50*/  LDL.LU R19, [R1+0x12b0] ;  /* 0x0012b00001137983 */ /* 0x008ee80000300800 */
[----:B------:R1:W-:Y:S04]  /*11f60*/  STS.U16 [R0+UR4+0x1f00], R13 ;  /* 0x001f000d00007988 */ /* 0x0003e80008000404 */
[----:B0-----:R-:W4:Y:S04]  /*11f70*/  LDL.LU R18, [R1+0x12ac] ;  /* 0x0012ac0001127983 */ /* 0x001f280000300800 */
[----:B------:R-:W2:Y:S04]  /*11f80*/  LDL.LU R17, [R1+0x12a8] ;  /* 0x0012a80001117983 */ /* 0x000ea80000300800 */
[----:B------:R0:W-:Y:S04]  /*11f90*/  STS.U16 [R0+UR4+0x1f80], R12 ;  /* 0x001f800c00007988 */ /* 0x0001e80008000404 */
[----:B------:R0:W-:Y:S04]  /*11fa0*/  STS.U16 [R0+UR4+0x2e00], R11 ;  /* 0x002e000b00007988 */ /* 0x0001e80008000404 */
[----:B------:R0:W-:Y:S04]  /*11fb0*/  STS.U16 [R0+UR4+0x2e80], R10 ;  /* 0x002e800a00007988 */ /* 0x0001e80008000404 */
[----:B------:R0:W-:Y:S04]  /*11fc0*/  STS.U16 [R0+UR4+0x2f00], R9 ;  /* 0x002f000900007988 */ /* 0x0001e80008000404 */
[----:B-1----:R-:W3:Y:S04]  /*11fd0*/  LDL.LU R13, [R1+0x12a4] ;  /* 0x0012a400010d7983 */ /* 0x002ee80000300800 */
[----:B0-----:R-:W4:Y:S04]  /*11fe0*/  LDL.LU R12, [R1+0x12a0] ;  /* 0x0012a000010c7983 */ /* 0x001f280000300800 */
[----:B------:R0:W-:Y:S04]  /*11ff0*/  STS.U16 [R0+UR4+0x2f80], R8 ;  /* 0x002f800800007988 */ /* 0x0001e80008000404 */
[----:B------:R-:W2:Y:S04]  /*12000*/  LDL.LU R11, [R1+0x129c] ;  /* 0x00129c00010b7983 */ /* 0x000ea80000300800 */
[----:B------:R-:W2:Y:S04]  /*12010*/  LDL.LU R10, [R1+0x1298] ;  /* 0x00129800010a7983 */ /* 0x000ea80000300800 */
[----:B------:R1:W-:Y:S04]  /*12020*/  STS.U16 [R0+UR4+0x3e00], R7 ;  /* 0x003e000700007988 */ /* 0x0003e80008000404 */
[----:B------:R-:W2:Y:S04]  /*12030*/  LDL.LU R9, [R1+0x1294] ;  /* 0x0012940001097983 */ /* 0x000ea80000300800 */
[----:B------:R1:W-:Y:S04]  /*12040*/  STS.U16 [R0+UR4+0x3e80], R6 ;  /* 0x003e800600007988 */ /* 0x0003e80008000404 */
[----:B------:R1:W-:Y:S04]  /*12050*/  STS.U16 [R0+UR4+0x3f00], R5 ;  /* 0x003f000500007988 */ /* 0x0003e80008000404 */
[----:B0-----:R-:W2:Y:S04]  /*12060*/  LDL.LU R8, [R1+0x1290] ;  /* 0x0012900001087983 */ /* 0x001ea80000300800 */
[----:B-1----:R-:W2:Y:S04]  /*12070*/  LDL.LU R7, [R1+0x128c] ;  /* 0x00128c0001077983 */ /* 0x002ea80000300800 */
[----:B------:R0:W-:Y:S04]  /*12080*/  STS.U16 [R0+UR4+0x3f80], R4 ;  /* 0x003f800400007988 */ /* 0x0001e80008000404 */
[----:B------:R1:W-:Y:S04]  /*12090*/  STS.U16 [R0+UR4+0x4e00], R3 ;  /* 0x004e000300007988 */ /* 0x0003e80008000404 */
[----:B------:R-:W2:Y:S04]  /*120a0*/  LDL.LU R6, [R1+0x1288] ;  /* 0x0012880001067983 */ /* 0x000ea80000300800 */
[----:B------:R-:W3:Y:S04]  /*120b0*/  LDL.LU R5, [R1+0x1284] ;  /* 0x0012840001057983 */ /* 0x000ee80000300800 */
[----:B------:R1:W-:Y:S04]  /*120c0*/  STS.U16 [R0+UR4+0x4e80], R16 ;  /* 0x004e801000007988 */ /* 0x0003e80008000404 */
[----:B------:R1:W-:Y:S04]  /*120d0*/  STS.U16 [R0+UR4+0x4f00], R20 ;  /* 0x004f001400007988 */ /* 0x0003e80008000404 */
[----:B0-----:R-:W4:Y:S04]  /*120e0*/  LDL.LU R4, [R1+0x1280] ;  /* 0x0012800001047983 */ /* 0x001f280000300800 */
[----:B-1----:R-:W2:Y:S04]  /*120f0*/  LDL.LU R3, [R1+0x127c] ;  /* 0x00127c0001037983 */ /* 0x002ea80000300800 */
[----:B------:R0:W-:Y:S04]  /*12100*/  STS.U16 [R0+UR4+0x4f80], R24 ;  /* 0x004f801800007988 */ /* 0x0001e80008000404 */
[----:B------:R1:W-:Y:S04]  /*12110*/  STS.U16 [R0+UR4+0x5e00], R29 ;  /* 0x005e001d00007988 */ /* 0x0003e80008000404 */
[----:B------:R-:W3:Y:S04]  /*12120*/  LDL.LU R16, [R1+0x1278] ;  /* 0x0012780001107983 */ /* 0x000ee80000300800 */
[----:B------:R-:W4:Y:S04]  /*12130*/  LDL.LU R20, [R1+0x1274] ;  /* 0x0012740001147983 */ /* 0x000f280000300800 */
[----:B0-----:R-:W2:Y:S04]  /*12140*/  LDL.LU R24, [R1+0x1270] ;  /* 0x0012700001187983 */ /* 0x001ea80000300800 */
[----:B-1----:R-:W3:Y:S04]  /*12150*/  LDL.LU R29, [R1+0x126c] ;  /* 0x00126c00011d7983 */ /* 0x002ee80000300800 */
[----:B------:R0:W-:Y:S04]  /*12160*/  STS.U16 [R0+UR4+0x5e80], R2 ;  /* 0x005e800200007988 */ /* 0x0001e80008000404 */
[----:B------:R-:W-:Y:S04]  /*12170*/  STS.U16 [R0+UR4+0x5f00], R25 ;  /* 0x005f001900007988 */ /* 0x000fe80008000404 */
[----:B------:R-:W-:Y:S04]  /*12180*/  STS.U16 [R0+UR4+0x5f80], R26 ;  /* 0x005f801a00007988 */ /* 0x000fe80008000404 */
[----:B------:R-:W-:Y:S04]  /*12190*/  STS.U16 [R0+UR4+0x6e00], R27 ;  /* 0x006e001b00007988 */ /* 0x000fe80008000404 */
[----:B------:R1:W-:Y:S04]  /*121a0*/  STS.U16 [R0+UR4+0x6e80], R14 ;  /* 0x006e800e00007988 */ /* 0x0003e80008000404 */
[----:B------:R1:W-:Y:S01]  /*121b0*/  STS.U16 [R0+UR4+0x6f00], R15 ;  /* 0x006f000f00007988 */ /* 0x0003e20008000404 */
[----:B0-----:R-:W0:Y:S01]  /*121c0*/  S2R R2, SR_TID.X ;  /* 0x0000000000027919 */ /* 0x001e220000002100 */
[----:B-1----:R-:W1:Y:S01]  /*121d0*/  S2R R14, SR_TID.X ;  /* 0x00000000000e7919 */ /* 0x002e620000002100 */
[----:B0-----:R-:W-:-:S02]  /*121e0*/  LOP3.LUT R2, R2, 0x3f, RZ, 0xc0, !PT ;  /* 0x0000003f02027812 */ /* 0x001fc400078ec0ff */
[C---:B-1----:R-:W-:Y:S02]  /*121f0*/  LOP3.LUT R15, R14.reuse, 0x3f, RZ, 0xc0, !PT ;  /* 0x0000003f0e0f7812 */ /* 0x042fe400078ec0ff */
[----:B------:R-:W-:Y:S01]  /*12200*/  LOP3.LUT R14, R14, 0x3f, RZ, 0xc0, !PT ;  /* 0x0000003f0e0e7812 */ /* 0x000fe200078ec0ff */
[----:B------:R-:W-:Y:S01]  /*12210*/  IMAD.SHL.U32 R2, R2, 0x2, RZ ;  /* 0x0000000202027824 */ /* 0x000fe200078e00ff */
[----:B---3--:R0:W-:Y:S04]  /*12220*/  STS.U16 [R0+UR4+0x6f80], R29 ;  /* 0x006f801d00007988 */ /* 0x0081e80008000404 */
[----:B0-----:R-:W3:Y:S01]  /*12230*/  LDL.LU R29, [R1+0x1268] ;  /* 0x00126800011d7983 */ /* 0x001ee20000300800 */
[----:B------:R-:W-:-:S03]  /*12240*/  IMAD.SHL.U32 R14, R14, 0x2, RZ ;  /* 0x000000020e0e7824 */ /* 0x000fc600078e00ff */
[----:B--2---:R-:W-:Y:S01]  /*12250*/  STS.U16 [R0+UR4+0x7e00], R24 ;  /* 0x007e001800007988 */ /* 0x004fe20008000404 */
[----:B------:R-:W-:-:S03]  /*12260*/  LOP3.LUT R26, R2, 0x10, RZ, 0x3c, !PT ;  /* 0x00000010021a7812 */ /* 0x000fc600078e3cff */
[----:B----4-:R-:W-:Y:S04]  /*12270*/  STS.U16 [R0+UR4+0x7e80], R20 ;  /* 0x007e801400007988 */ /* 0x010fe80008000404 */
[----:B------:R-:W-:Y:S01]  /*12280*/  STS.U16 [R0+UR4+0x7f00], R16 ;  /* 0x007f001000007988 */ /* 0x000fe20008000404 */
[----:B------:R-:W-:-:S03]  /*12290*/  LOP3.LUT R14, R14, 0x20, RZ, 0x3c, !PT ;  /* 0x000000200e0e7812 */ /* 0x000fc600078e3cff */
[----:B------:R-:W-:Y:S04]  /*122a0*/  STS.U16 [R0+UR4+0x7f80], R3 ;  /* 0x007f800300007988 */ /* 0x000fe80008000404 */
[----:B------:R-:W-:Y:S04]  /*122b0*/  STS.U16 [R2+UR4+0x8000], R4 ;  /* 0x0080000402007988 */ /* 0x000fe80008000404 */
[----:B------:R-:W-:Y:S04]  /*122c0*/  STS.U16 [R2+UR4+0x8400], R12 ;  /* 0x0084000c02007988 */ /* 0x000fe80008000404 */
[----:B------:R-:W-:Y:S04]  /*122d0*/  STS.U16 [R26+UR4+0x8080], R5 ;  /* 0x008080051a007988 */ /* 0x000fe80008000404 */
[----:B------:R-:W-:Y:S01]  /*122e0*/  STS.U16 [R26+UR4+0x8480], R13 ;  /* 0x0084800d1a007988 */ /* 0x000fe20008000404 */
[----:B------:R-:W-:-:S03]  /*122f0*/  IMAD.SHL.U32 R27, R15, 0x2, RZ ;  /* 0x000000020f1b7824 */ /* 0x000fc600078e00ff */
[----:B------:R-:W-:Y:S04]  /*12300*/  STS.U16 [R14+UR4+0x8100], R6 ;  /* 0x008100060e007988 */ /* 0x000fe80008000404 */
[----:B------:R0:W-:Y:S01]  /*12310*/  STS.U16 [R14+UR4+0x8500], R17 ;  /* 0x008500110e007988 */ /* 0x0001e20008000404 */
[----:B------:R-:W-:Y:S01]  /*12320*/  LOP3.LUT R27, R27, 0x30, RZ, 0x3c, !PT ;  /* 0x000000301b1b7812 */ /* 0x000fe200078e3cff */
[C---:B0-----:R-:W-:Y:S02]  /*12330*/  IMAD.SHL.U32 R14, R15.reuse, 0x2, RZ ;  /* 0x000000020f0e7824 */ /* 0x041fe400078e00ff */
[----:B------:R-:W-:Y:S02]  /*12340*/  IMAD.SHL.U32 R15, R15, 0x2, RZ ;  /* 0x000000020f0f7824 */ /* 0x000fe400078e00ff */
[----:B------:R-:W-:Y:S01]  /*12350*/  STS.U16 [R27+UR4+0x8180], R7 ;  /* 0x008180071b007988 */ /* 0x000fe20008000404 */
[----:B------:R-:W-:-:S02]  /*12360*/  LOP3.LUT R14, R14, 0x40, RZ, 0x3c, !PT ;  /* 0x000000400e0e7812 */ /* 0x000fc400078e3cff */
[----:B------:R-:W-:Y:S01]  /*12370*/  LOP3.LUT R15, R15, 0x50, RZ, 0x3c, !PT ;  /* 0x000000500f0f7812 */ /* 0x000fe200078e3cff */
[----:B------:R-:W-:Y:S04]  /*12380*/  STS.U16 [R27+UR4+0x8580], R18 ;  /* 0x008580121b007988 */ /* 0x000fe80008000404 */
[----:B------:R-:W-:Y:S04]  /*12390*/  STS.U16 [R14+UR4+0x8200], R8 ;  /* 0x008200080e007988 */ /* 0x000fe80008000404 */
[----:B------:R-:W-:Y:S04]  /*123a0*/  STS.U16 [R14+UR4+0x8600], R19 ;  /* 0x008600130e007988 */ /* 0x000fe80008000404 */
[----:B------:R-:W-:Y:S04]  /*123b0*/  STS.U16 [R15+UR4+0x8280], R9 ;  /* 0x008280090f007988 */ /* 0x000fe80008000404 */
[----:B------:R-:W-:Y:S04]  /*123c0*/  STS.U16 [R15+UR4+0x8680], R21 ;  /* 0x008680150f007988 */ /* 0x000fe80008000404 */
[----:B------:R-:W-:Y:S04]  /*123d0*/  STS.U16 [R28+UR4+0x8300], R10 ;  /* 0x0083000a1c007988 */ /* 0x000fe80008000404 */
[----:B------:R0:W-:Y:S04]  /*123e0*/  STS.U16 [R28+UR4+0x8700], R22 ;  /* 0x008700161c007988 */ /* 0x0001e80008000404 */
[----:B------:R-:W-:Y:S04]  /*123f0*/  STS.U16 [R0+UR4+0x8380], R11 ;  /* 0x0083800b00007988 */ /* 0x000fe80008000404 */
[----:B------:R-:W-:Y:S01]  /*12400*/  STS.U16 [R0+UR4+0x8780], R23 ;  /* 0x0087801700007988 */ /* 0x000fe20008000404 */
[----:B------:R-:W-:Y:S06]  /*12410*/  BAR.SYNC.DEFER_BLOCKING 0x0 ;  /* 0x0000000000007b1d */ /* 0x000fec0000010000 */
[----:B0-----:R-:W0:Y:S02]  /*12420*/  S2R R28, SR_TID.X ;  /* 0x00000000001c7919 */ /* 0x001e240000002100 */
[C---:B0-----:R-:W-:Y:S01]  /*12430*/  LOP3.LUT R13, R28.reuse, 0x7, RZ, 0xc0, !PT ;  /* 0x000000071c0d7812 */ /* 0x041fe200078ec0ff */
[----:B------:R-:W-:-:S04]  /*12440*/  IMAD.SHL.U32 R14, R28, 0x2, RZ ;  /* 0x000000021c0e7824 */ /* 0x000fc800078e00ff */
[----:B------:R-:W-:-:S05]  /*12450*/  IMAD R13, R13, 0x90, RZ ;  /* 0x000000900d0d7824 */ /* 0x000fca00078e02ff */
[----:B------:R-:W-:-:S05]  /*12460*/  LOP3.LUT R13, R13, 0x30, R14, 0x78, !PT ;  /* 0x000000300d0d7812 */ /* 0x000fca00078e780e */
[----:B------:R-:W-:Y:S04]  /*12470*/  LDSM.16.M88.4 R8, [R13+UR4+0x8400] ;  /* 0x008400040d08783b */ /* 0x000fe80008000200 */
[----:B---3--:R-:W0:Y:S04]  /*12480*/  LDSM.16.MT88.4 R4, [R29+UR4] ;  /* 0x000000041d04783b */ /* 0x008e280008004200 */
[----:B------:R-:W-:Y:S04]  /*12490*/  LDSM.16.MT88.4 R16, [R29+UR4+0x80] ;  /* 0x000080041d10783b */ /* 0x000fe80008004200 */
[----:B------:R-:W-:Y:S01]  /*124a0*/  LDSM.16.MT88.4 R24, [R29+UR4+0x180] ;  /* 0x000180041d18783b */ /* 0x000fe20008004200 */
[----:B0-----:R-:W-:-:S02]  /*124b0*/  IMAD.MOV.U32 R0, RZ, RZ, R4 ;  /* 0x000000ffff007224 */ /* 0x001fc400078e0004 */
[----:B------:R-:W-:Y:S02]  /*124c0*/  IMAD.MOV.U32 R12, RZ, RZ, R5 ;  /* 0x000000ffff0c7224 */ /* 0x000fe400078e0005 */
[----:B------:R-:W-:Y:S02]  /*124d0*/  IMAD.MOV.U32 R3, RZ, RZ, R6 ;  /* 0x000000ffff037224 */ /* 0x000fe400078e0006 */
[----:B------:R-:W-:Y:S02]  /*124e0*/  IMAD.MOV.U32 R2, RZ, RZ, R7 ;  /* 0x000000ffff027224 */ /* 0x000fe400078e0007 */
[----:B------:R-:W0:Y:S04]  /*124f0*/  LDSM.16.M88.4 R4, [R13+UR4+0x8000] ;  /* 0x008000040d04783b */ /* 0x000e280008000200 */
[----:B0-----:R0:W-:Y:S04]  /*12500*/  STL [R1+0x1194], R6 ;  /* 0x0011940601007387 */ /* 0x0011e80000100800 */
[----:B------:R1:W-:Y:S04]  /*12510*/  STL [R1+0x1190], R7 ;  /* 0x0011900701007387 */ /* 0x0003e80000100800 */
[----:B------:R-:W-:Y:S04]  /*12520*/  STL [R1+0x1178], R10 ;  /* 0x0011780a01007387 */ /* 0x000fe80000100800 */
[----:B------:R-:W-:Y:S04]  /*12530*/  STL [R1+0x1174], R11 ;  /* 0x0011740b01007387 */ /* 0x000fe80000100800 */
[----:B------:R2:W-:Y:S01]  /*12540*/  STL.64 [R1+0x1260], R8 ;  /* 0x0012600801007387 */ /* 0x0005e20000100a00 */
[----:B0-----:R-:W-:-:S02]  /*12550*/  IMAD.MOV.U32 R6, RZ, RZ, R19 ;  /* 0x000000ffff067224 */ /* 0x001fc400078e0013 */
[----:B-1----:R-:W-:Y:S02]  /*12560*/  IMAD.MOV.U32 R7, RZ, RZ, R18 ;  /* 0x000000ffff077224 */ /* 0x002fe400078e0012 */
[----:B--2---:R-:W-:Y:S02]  /*12570*/  IMAD.MOV.U32 R9, RZ, RZ, R16 ;  /* 0x000000ffff097224 */ /* 0x004fe400078e0010 */
[----:B------:R-:W-:Y:S02]  /*12580*/  IMAD.MOV.U32 R8, RZ, RZ, R17 ;  /* 0x000000ffff087224 */ /* 0x000fe400078e0011 */
[----:B------:R-:W0:Y:S04]  /*12590*/  LDSM.16.MT88.4 R16, [R29+UR4+0x100] ;  /* 0x000100041d10783b */ /* 0x000e280008004200 */
[----:B------:R1:W-:Y:S04]  /*125a0*/  STL.64 [R1+0x11e8], R26 ;  /* 0x0011e81a01007387 */ /* 0x0003e80000100a00 */
[----:B------:R2:W-:Y:S01]  /*125b0*/  STL.64 [R1+0x11e0], R24 ;  /* 0x0011e01801007387 */ /* 0x0005e20000100a00 */
[----:B0-----:R-:W-:-:S02]  /*125c0*/  IMAD.MOV.U32 R11, RZ, RZ, R18 ;  /* 0x000000ffff0b7224 */ /* 0x001fc400078e0012 */
[----:B------:R-:W-:Y:S02]  /*125d0*/  IMAD.MOV.U32 R10, RZ, RZ, R19 ;  /* 0x000000ffff0a7224 */ /* 0x000fe400078e0013 */
[----:B------:R-:W-:Y:S02]  /*125e0*/  IMAD.MOV.U32 R14, RZ, RZ, R16 ;  /* 0x000000ffff0e7224 */ /* 0x000fe400078e0010 */
[----:B------:R-:W-:Y:S02]  /*125f0*/  IMAD.MOV.U32 R13, RZ, RZ, R17 ;  /* 0x000000ffff0d7224 */ /* 0x000fe400078e0011 */
[----:B-1----:R-:W-:Y:S02]  /*12600*/  IMAD.MOV.U32 R26, RZ, RZ, R11 ;  /* 0x000000ffff1a7224 */ /* 0x002fe400078e000b */
[----:B------:R-:W-:Y:S02]  /*12610*/  IMAD.MOV.U32 R27, RZ, RZ, R10 ;  /* 0x000000ffff1b7224 */ /* 0x000fe400078e000a */
[----:B--2---:R-:W-:-:S02]  /*12620*/  IMAD.MOV.U32 R24, RZ, RZ, R14 ;  /* 0x000000ffff187224 */ /* 0x004fc400078e000e */
[----:B------:R-:W-:Y:S01]  /*12630*/  IMAD.MOV.U32 R25, RZ, RZ, R13 ;  /* 0x000000ffff197224 */ /* 0x000fe200078e000d */
[----:B------:R0:W-:Y:S04]  /*12640*/  STL.64 [R1+0x1218], R26 ;  /* 0x0012181a01007387 */ /* 0x0001e80000100a00 */
[----:B------:R1:W-:Y:S01]  /*12650*/  STL.64 [R1+0x1210], R24 ;  /* 0x0012101801007387 */ /* 0x0003e20000100a00 */
[----:B0-----:R-:W-:Y:S02]  /*12660*/  IMAD.MOV.U32 R26, RZ, RZ, R7 ;  /* 0x000000ffff1a7224 */ /* 0x001fe400078e0007 */
[----:B------:R-:W-:Y:S02]  /*12670*/  IMAD.MOV.U32 R27, RZ, RZ, R6 ;  /* 0x000000ffff1b7224 */ /* 0x000fe400078e0006 */
[----:B-1----:R-:W-:-:S02]  /*12680*/  IMAD.MOV.U32 R24, RZ, RZ, R9 ;  /* 0x000000ffff187224 */ /* 0x002fc400078e0009 */
[----:B------:R-:W-:Y:S01]  /*12690*/  IMAD.MOV.U32 R25, RZ, RZ, R8 ;  /* 0x000000ffff197224 */ /* 0x000fe200078e0008 */
[----:B------:R-:W-:Y:S04]  /*126a0*/  STL.64 [R1+0x1248], R26 ;  /* 0x0012481a01007387 */ /* 0x000fe80000100a00 */
[----:B------:R0:W-:Y:S02]  /*126b0*/  STL.64 [R1+0x1240], R24 ;  /* 0x0012401801007387 */ /* 0x0001e40000100a00 */
[----:B0-----:R-:W-:Y:S01]  /*126c0*/  IMAD.MOV.U32 R24, RZ, RZ, R0 ;  /* 0x000000ffff187224 */ /* 0x001fe200078e0000 */
[----:B------:R-:W-:Y:S01]  /*126d0*/  LOP3.LUT R0, R29, 0x40, RZ, 0x3c, !PT ;  /* 0x000000401d007812 */ /* 0x000fe200078e3cff */
[----:B------:R-:W-:-:S04]  /*126e0*/  IMAD.MOV.U32 R25, RZ, RZ, R12 ;  /* 0x000000ffff197224 */ /* 0x000fc800078e000c */
[----:B------:R-:W0:Y:S04]  /*126f0*/  LDSM.16.MT88.4 R12, [R0+UR4] ;  /* 0x00000004000c783b */ /* 0x000e280008004200 */
[----:B------:R-:W1:Y:S04]  /*12700*/  LDSM.16.MT88.4 R16, [R0+UR4+0x80] ;  /* 0x000080040010783b */ /* 0x000e680008004200 */
[----:B------:R-:W2:Y:S04]  /*12710*/  LDSM.16.MT88.4 R20, [R0+UR4+0x100] ;  /* 0x000100040014783b */ /* 0x000ea80008004200 */
[----:B------:R-:W3:Y:S01]  /*12720*/  LDSM.16.MT88.4 R8, [R0+UR4+0x180] ;  /* 0x000180040008783b */ /* 0x000ee20008004200 */
[----:B------:R-:W-:-:S02]  /*12730*/  IMAD.MOV.U32 R26, RZ, RZ, R3 ;  /* 0x000000ffff1a7224 */ /* 0x000fc400078e0003 */
[----:B------:R-:W-:Y:S01]  /*12740*/  IMAD.MOV.U32 R27, RZ, RZ, R2 ;  /* 0x000000ffff1b7224 */ /* 0x000fe200078e0002 */
[----:B0-----:R-:W-:Y:S04]  /*12750*/  STL.64 [R1+0x11f8], R14 ;  /* 0x0011f80e01007387 */ /* 0x001fe80000100a00 */
[----:B------:R-:W-:Y:S04]  /*12760*/  STL.64 [R1+0x11f0], R12 ;  /* 0x0011f00c01007387 */ /* 0x000fe80000100a00 */
[----:B-1----:R-:W-:Y:S04]  /*12770*/  STL.64 [R1+0x11d8], R18 ;  /* 0x0011d81201007387 */ /* 0x002fe80000100a00 */
[----:B------:R-:W-:Y:S04]  /*12780*/  STL.64 [R1+0x11d0], R16 ;  /* 0x0011d01001007387 */ /* 0x000fe80000100a00 */
[----:B--2---:R-:W-:Y:S04]  /*12790*/  STL.64 [R1+0x11b0], R22 ;  /* 0x0011b01601007387 */ /* 0x004fe80000100a00 */
[----:B------:R0:W-:Y:S01]  /*127a0*/  STL.64 [R1+0x11a8], R20 ;  /* 0x0011a81401007387 */ /* 0x0001e20000100a00 */
[----:B---3--:R-:W-:-:S02]  /*127b0*/  IMAD.MOV.U32 R3, RZ, RZ, R10 ;  /* 0x000000ffff037224 */ /* 0x008fc400078e000a */
[----:B------:R-:W-:Y:S02]  /*127c0*/  IMAD.MOV.U32 R2, RZ, RZ, R11 ;  /* 0x000000ffff027224 */ /* 0x000fe400078e000b */
[----:B0-----:R-:W-:Y:S02]  /*127d0*/  IMAD.MOV.U32 R21, RZ, RZ, R8 ;  /* 0x000000ffff157224 */ /* 0x001fe400078e0008 */
[----:B------:R-:W-:Y:S02]  /*127e0*/  IMAD.MOV.U32 R20, RZ, RZ, R9 ;  /* 0x000000ffff147224 */ /* 0x000fe400078e0009 */
[----:B------:R-:W2:Y:S04]  /*127f0*/  LDL.LU.64 R8, [R1+0x1c0] ;  /* 0x0001c00001087983 */ /* 0x000ea80000300a00 */
[----:B------:R-:W2:Y:S04]  /*12800*/  LDL.LU.64 R10, [R1+0x1c8] ;  /* 0x0001c800010a7983 */ /* 0x000ea80000300a00 */
[----:B------:R-:W3:Y:S04]  /*12810*/  LDL.LU.64 R12, [R1+0x120] ;  /* 0x00012000010c7983 */ /* 0x000ee80000300a00 */
[----:B------:R-:W4:Y:S04]  /*12820*/  LDL.LU.64 R14, [R1+0x128] ;  /* 0x00012800010e7983 */ /* 0x000f280000300a00 */
[----:B----4-:R-:W-:Y:S04]  /*12830*/  STL.64 [R1+0x1208], R14 ;  /* 0x0012080e01007387 */ /* 0x010fe80000100a00 */
[----:B---3--:R0:W-:Y:S04]  /*12840*/  STL.64 [R1+0x1200], R12 ;  /* 0x0012000c01007387 */ /* 0x0081e80000100a00 */
[----:B0-----:R-:W3:Y:S04]  /*12850*/  LDL.LU.64 R12, [R1+0x150] ;  /* 0x00015000010c7983 */ /* 0x001ee80000300a00 */
[----:B------:R-:W4:Y:S04]  /*12860*/  LDL.LU.64 R14, [R1+0x158] ;  /* 0x00015800010e7983 */ /* 0x000f280000300a00 */
[----:B----4-:R-:W-:Y:S04]  /*12870*/  STL.64 [R1+0x1228], R14 ;  /* 0x0012280e01007387 */ /* 0x010fe80000100a00 */
[----:B---3--:R0:W-:Y:S04]  /*12880*/  STL.64 [R1+0x1220], R12 ;  /* 0x0012200c01007387 */ /* 0x0081e80000100a00 */
[----:B0-----:R-:W3:Y:S04]  /*12890*/  LDL.LU.64 R12, [R1+0x130] ;  /* 0x00013000010c7983 */ /* 0x001ee80000300a00 */
[----:B------:R-:W4:Y:S01]  /*128a0*/  LDL.LU.64 R14, [R1+0x138] ;  /* 0x00013800010e7983 */ /* 0x000f220000300a00 */
[C---:B--2---:R-:W-:Y:S03]  /*128b0*/  HMMA.16816.F32.BF16 R8, R24.reuse, R4, R8 ;  /* 0x000000041808723c */ /* 0x044fe60000041808 */
[----:B----4-:R-:W-:Y:S04]  /*128c0*/  STL.64 [R1+0x1238], R14 ;  /* 0x0012380e01007387 */ /* 0x010fe80000100a00 */
[----:B---3--:R0:W-:Y:S04]  /*128d0*/  STL.64 [R1+0x1230], R12 ;  /* 0x0012300c01007387 */ /* 0x0081e80000100a00 */
[----:B0-----:R-:W2:Y:S04]  /*128e0*/  LDL.LU.64 R12, [R1+0x180] ;  /* 0x00018000010c7983 */ /* 0x001ea80000300a00 */
[----:B------:R-:W3:Y:S04]  /*128f0*/  LDL.LU.64 R14, [R1+0x188] ;  /* 0x00018800010e7983 */ /* 0x000ee80000300a00 */
[----:B---3--:R-:W-:Y:S04]  /*12900*/  STL.64 [R1+0x1258], R14 ;  /* 0x0012580e01007387 */ /* 0x008fe80000100a00 */
[----:B--2---:R0:W-:Y:S04]  /*12910*/  STL.64 [R1+0x1250], R12 ;  /* 0x0012500c01007387 */ /* 0x0041e80000100a00 */
[----:B0-----:R-:W2:Y:S04]  /*12920*/  LDL.LU.64 R12, [R1+0x140] ;  /* 0x00014000010c7983 */ /* 0x001ea80000300a00 */
[----:B------:R-:W2:Y:S04]  /*12930*/  LDL.LU.64 R14, [R1+0x148] ;  /* 0x00014800010e7983 */ /* 0x000ea80000300a00 */
[----:B------:R-:W3:Y:S04]  /*12940*/  LDL.LU.64 R16, [R1+0xf0] ;  /* 0x0000f00001107983 */ /* 0x000ee80000300a00 */
[----:B------:R-:W3:Y:S04]  /*12950*/  LDL.LU.64 R18, [R1+0xf8] ;  /* 0x0000f80001127983 */ /* 0x000ee80000300a00 */
[----:B------:R0:W-:Y:S04]  /*12960*/  STL.64 [R1+0x11b8], R20 ;  /* 0x0011b81401007387 */ /* 0x0001e80000100a00 */
[----:B0-----:R-:W4:Y:S04]  /*12970*/  LDL.LU.64 R20, [R1+0x170] ;  /* 0x0001700001147983 */ /* 0x001f280000300a00 */
[----:B------:R-:W4:Y:S04]  /*12980*/  LDL.LU.64 R22, [R1+0x178] ;  /* 0x0001780001167983 */ /* 0x000f280000300a00 */
[----:B------:R0:W-:Y:S04]  /*12990*/  STL.64 [R1+0x70], R8 ;  /* 0x0000700801007387 */ /* 0x0001e80000100a00 */
[----:B------:R-:W-:Y:S04]  /*129a0*/  STL.64 [R1+0x78], R10 ;  /* 0x0000780a01007387 */ /* 0x000fe80000100a00 */
[----:B0-----:R-:W2:Y:S02]  /*129b0*/  LDL.LU.64 R8, [R1+0x1260] ;  /* 0x0012600001087983 */ /* 0x001ea40000300a00 */
[----:B--2---:R-:W-:Y:S02]  /*129c0*/  HMMA.16816.F32.BF16 R24, R24, R8, R12 ;  /* 0x000000081818723c */ /* 0x004fe4000004180c */
[----:B------:R-:W2:Y:S04]  /*129d0*/  LDL.LU.64 R14, [R1+0x1258] ;  /* 0x00125800010e7983 */ /* 0x000ea80000300a00 */
[----:B------:R-:W2:-:S15]  /*129e0*/  LDL.LU.64 R12, [R1+0x1250] ;  /* 0x00125000010c7983 */ /* 0x000e9e0000300a00 */
[----:B------:R-:W-:-:S02]  /*129f0*/  NOP ;  /* 0x0000000000007918 */ /* 0x000fc40000000000 */
[----:B------:R-:W-:Y:S04]  /*12a00*/  STL.64 [R1+0x80], R24 ;  /* 0x0000801801007387 */ /* 0x000fe80000100a00 */
[----:B------:R0:W-:Y:S04]  /*12a10*/  STL.64 [R1+0x88], R26 ;  /* 0x0000881a01007387 */ /* 0x0001e80000100a00 */
[----:B0-----:R-:W2:Y:S04]  /*12a20*/  LDL.LU.64 R26, [R1+0x1248] ;  /* 0x00124800011a7983 */ /* 0x001ea80000300a00 */
[----:B------:R-:W2:Y:S02]  /*12a30*/  LDL.LU.64 R24, [R1+0x1240] ;  /* 0x0012400001187983 */ /* 0x000ea40000300a00 */
[----:B--2---:R-:W-:-:S15]  /*12a40*/  HMMA.16816.F32.BF16 R12, R24, R4, R12 ;  /* 0x00000004180c723c */ /* 0x004fde000004180c */
[----:B------:R-:W-:-:S08]  /*12a50*/  NOP ;  /* 0x0000000000007918 */ /* 0x000fd00000000000 */
[----:B------:R0:W-:Y:S01]  /*12a60*/  STL.64 [R1+0x90], R12 ;  /* 0x0000900c01007387 */ /* 0x0001e20000100a00 */
[----:B------:R-:W-:Y:S02]  /*12a70*/  IMAD.MOV.U32 R6, RZ, RZ, R14 ;  /* 0x000000ffff067224 */ /* 0x000fe400078e000e */
[----:B------:R-:W-:Y:S02]  /*12a80*/  IMAD.MOV.U32 R7, RZ, RZ, R15 ;  /* 0x000000ffff077224 */ /* 0x000fe400078e000f */
[----:B------:R-:W2:Y:S04]  /*12a90*/  LDL.LU.64 R14, [R1+0x1238] ;  /* 0x00123800010e7983 */ /* 0x000ea80000300a00 */
[----:B0-----:R-:W2:Y:S02]  /*12aa0*/  LDL.LU.64 R12, [R1+0x1230] ;  /* 0x00123000010c7983 */ /* 0x001ea40000300a00 */
[----:B--2---:R-:W-:Y:S02]  /*12ab0*/  HMMA.16816.F32.BF16 R24, R24, R8, R12 ;  /* 0x000000081818723c */ /* 0x004fe4000004180c */
[----:B------:R-:W2:Y:S04]  /*12ac0*/  LDL.LU.64 R14, [R1+0x1228] ;  /* 0x00122800010e7983 */ /* 0x000ea80000300a00 */
[----:B------:R-:W2:-:S15]  /*12ad0*/  LDL.LU.64 R12, [R1+0x1220] ;  /* 0x00122000010c7983 */ /* 0x000e9e0000300a00 */
[----:B------:R-:W-:-:S02]  /*12ae0*/  NOP ;  /* 0x0000000000007918 */ /* 0x000fc40000000000 */
[----:B------:R-:W-:Y:S04]  /*12af0*/  STL.64 [R1+0xa0], R24 ;  /* 0x0000a01801007387 */ /* 0x000fe80000100a00 */
[----:B------:R-:W-:Y:S04]  /*12b00*/  STL.64 [R1+0xa8], R26 ;  /* 0x0000a81a01007387 */ /* 0x000fe80000100a00 */
[----:B------:R-:W0:Y:S02]  /*12b10*/  LDSM.16.MT88.4 R24, [R29+UR4+0x2000] ;  /* 0x002000041d18783b */ /* 0x000e240008004200 */
[----:B0-----:R-:W-:-:S02]  /*12b20*/  IMAD.MOV.U32 R10, RZ, RZ, R26 ;  /* 0x000000ffff0a7224 */ /* 0x001fc400078e001a */
[----:B------:R0:W-:Y:S01]  /*12b30*/  STL.64 [R1+0x20], R24 ;  /* 0x0000201801007387 */ /* 0x0001e20000100a00 */
[----:B------:R-:W-:-:S03]  /*12b40*/  IMAD.MOV.U32 R11, RZ, RZ, R27 ;  /* 0x000000ffff0b7224 */ /* 0x000fc600078e001b */
[----:B------:R-:W2:Y:S04]  /*12b50*/  LDL.LU.64 R26, [R1+0x1218] ;  /* 0x00121800011a7983 */ /* 0x000ea80000300a00 */
[----:B0-----:R-:W2:Y:S02]  /*12b60*/  LDL.LU.64 R24, [R1+0x1210] ;  /* 0x0012100001187983 */ /* 0x001ea40000300a00 */
[----:B--2---:R-:W-:-:S15]  /*12b70*/  HMMA.16816.F32.BF16 R12, R24, R4, R12 ;  /* 0x00000004180c723c */ /* 0x004fde000004180c */
[----:B------:R-:W-:-:S08]  /*12b80*/  NOP ;  /* 0x0000000000007918 */ /* 0x000fd00000000000 */
[----:B------:R-:W-:Y:S04]  /*12b90*/  STL.64 [R1+0x150], R12 ;  /* 0x0001500c01007387 */ /* 0x000fe80000100a00 */
[----:B------:R0:W-:Y:S04]  /*12ba0*/  STL.64 [R1+0x158], R14 ;  /* 0x0001580e01007387 */ /* 0x0001e80000100a00 */
[----:B0-----:R-:W2:Y:S04]  /*12bb0*/  LDL.LU.64 R14, [R1+0x1208] ;  /* 0x00120800010e7983 */ /* 0x001ea80000300a00 */
[----:B------:R-:W2:Y:S02]  /*12bc0*/  LDL.LU.64 R12, [R1+0x1200] ;  /* 0x00120000010c7983 */ /* 0x000ea40000300a00 */
[----:B--2---:R-:W-:Y:S02]  /*12bd0*/  HMMA.16816.F32.BF16 R24, R24, R8, R12 ;  /* 0x000000081818723c */ /* 0x004fe4000004180c */
[----:B------:R-:W2:Y:S04]  /*12be0*/  LDL.LU.64 R14, [R1+0x11f8] ;  /* 0x0011f800010e7983 */ /* 0x000ea80000300a00 */
[----:B------:R-:W2:-:S15]  /*12bf0*/  LDL.LU.64 R12, [R1+0x11f0] ;  /* 0x0011f000010c7983 */ /* 0x000e9e0000300a00 */
[----:B------:R-:W-:-:S02]  /*12c00*/  NOP ;  /* 0x0000000000007918 */ /* 0x000fc40000000000 */
[----:B------:R-:W-:Y:S04]  /*12c10*/  STL.64 [R1+0x140], R24 ;  /* 0x0001401801007387 */ /* 0x000fe80000100a00 */
[----:B------:R0:W-:Y:S04]  /*12c20*/  STL.64 [R1+0x148], R26 ;  /* 0x0001481a01007387 */ /* 0x0001e80000100a00 */
[----:B0-----:R-:W4:Y:S04]  /*12c30*/  LDL.LU.64 R26, [R1+0x11e8] ;  /* 0x0011e800011a7983 */ /* 0x001f280000300a00 */
[----:B------:R-:W4:Y:S02]  /*12c40*/  LDL.LU.64 R24, [R1+0x11e0] ;  /* 0x0011e00001187983 */ /* 0x000f240000300a00 */
[C---:B----4-:R-:W-:Y:S06]  /*12c50*/  HMMA.16816.F32.BF16 R20, R24.reuse, R4, R20 ;  /* 0x000000041814723c */ /* 0x050fec0000041814 */
[----:B---3--:R-:W-:-:S15]  /*12c60*/  HMMA.16816.F32.BF16 R16, R24, R8, R16 ;  /* 0x000000081810723c */ /* 0x008fde0000041810 */
[----:B------:R-:W-:-:S02]  /*12c70*/  NOP ;  /* 0x0000000000007918 */ /* 0x000fc40000000000 */
[----:B------:R-:W-:Y:S04]  /*12c80*/  STL.64 [R1+0x180], R20 ;  /* 0x0001801401007387 */ /* 0x000fe80000100a00 */
[----:B------:R-:W-:Y:S01]  /*12c90*/  STL [R1+0x188], R22 ;  /* 0x0001881601007387 */ /* 0x000fe20000100800 */
[----:B------:R-:W-:-:S03]  /*12ca0*/  IMAD.MOV.U32 R0, RZ, RZ, R23 ;  /* 0x000000ffff007224 */ /* 0x000fc600078e0017 */
[----:B------:R-:W0:Y:S04]  /*12cb0*/  LDSM.16.MT88.4 R20, [R29+UR4+0x2080] ;  /* 0x002080041d14783b */ /* 0x000e280008004200 */
[----:B------:R-:W-:Y:S04]  /*12cc0*/  STL [R1+0x1158], R0 ;  /* 0x0011580001007387 */ /* 0x000fe80000100800 */
[----:B------:R-:W2:Y:S04]  /*12cd0*/  LDL.LU.64 R24, [R1+0x190] ;  /* 0x0001900001187983 */ /* 0x000ea80000300a00 */
[----:B------:R-:W2:Y:S04]  /*12ce0*/  LDL.LU.64 R26, [R1+0x198] ;  /* 0x00019800011a7983 */ /* 0x000ea80000300a00 */
[----:B------:R1:W-:Y:S04]  /*12cf0*/  STL.64 [R1+0x130], R16 ;  /* 0x0001301001007387 */ /* 0x0003e80000100a00 */
[----:B------:R3:W-:Y:S04]  /*12d00*/  STL.64 [R1+0x138], R18 ;  /* 0x0001381201007387 */ /* 0x0007e80000100a00 */
[----:B-1----:R-:W4:Y:S04]  /*12d10*/  LDL.LU.64 R16, [R1+0x110] ;  /* 0x0001100001107983 */ /* 0x002f280000300a00 */
[----:B---3--:R-:W4:Y:S04]  /*12d20*/  LDL.LU.64 R18, [R1+0x118] ;  /* 0x0001180001127983 */ /* 0x008f280000300a00 */
[----:B0-----:R0:W-:Y:S04]  /*12d30*/  STL.64 [R1+0x60], R20 ;  /* 0x0000601401007387 */ /* 0x0011e80000100a00 */
[----:B------:R1:W-:Y:S04]  /*12d40*/  STL.64 [R1+0x68], R22 ;  /* 0x0000681601007387 */ /* 0x0003e80000100a00 */
[----:B0-----:R-:W3:Y:S04]  /*12d50*/  LDL.LU.64 R20, [R1+0x100] ;  /* 0x0001000001147983 */ /* 0x001ee80000300a00 */
[----:B-1----:R-:W4:Y:S01]  /*12d60*/  LDL.LU.64 R22, [R1+0x108] ;  /* 0x0001080001167983 */ /* 0x002f220000300a00 */
[----:B--2---:R-:W-:-:S15]  /*12d70*/  HMMA.16816.F32.BF16 R24, R12, R4, R24 ;  /* 0x000000040c18723c */ /* 0x004fde0000041818 */
[----:B------:R-:W-:-:S09]  /*12d80*/  NOP ;  /* 0x0000000000007918 */ /* 0x000fd20000000000 */
[----:B------:R-:W-:Y:S01]  /*12d90*/  IMAD.MOV.U32 R0, RZ, RZ, R27 ;  /* 0x000000ffff007224 */ /* 0x000fe200078e001b */
[----:B----4-:R-:W-:Y:S04]  /*12da0*/  STL.64 [R1+0x11c8], R22 ;  /* 0x0011c81601007387 */ /* 0x010fe80000100a00 */
[----:B---3--:R0:W-:Y:S04]  /*12db0*/  STL.64 [R1+0x11c0], R20 ;  /* 0x0011c01401007387 */ /* 0x0081e80000100a00 */
[----:B0-----:R-:W2:Y:S04]  /*12dc0*/  LDL.LU.64 R20, [R1+0x160] ;  /* 0x0001600001147983 */ /* 0x001ea80000300a00 */
[----:B------:R-:W2:Y:S04]  /*12dd0*/  LDL.LU.64 R22, [R1+0x168] ;  /* 0x0001680001167983 */ /* 0x000ea80000300a00 */
[----:B------:R0:W-:Y:S04]  /*12de0*/  STL.64 [R1+0x190], R24 ;  /* 0x0001901801007387 */ /* 0x0001e80000100a00 */
[----:B------:R1:W-:Y:S04]  /*12df0*/  STL [R1+0x198], R26 ;  /* 0x0001981a01007387 */ /* 0x0003e80000100800 */
[----:B0-----:R-:W3:Y:S04]  /*12e00*/  LDL.LU.64 R24, [R1+0x1a0] ;  /* 0x0001a00001187983 */ /* 0x001ee80000300a00 */
[----:B-1----:R-:W4:Y:S01]  /*12e10*/  LDL.LU.64 R26, [R1+0x1a8] ;  /* 0x0001a800011a7983 */ /* 0x002f220000300a00 */
[----:B------:R-:W-:Y:S03]  /*12e20*/  HMMA.16816.F32.BF16 R12, R12, R8, R16 ;  /* 0x000000080c0c723c */ /* 0x000fe60000041810 */
[----:B----4-:R-:W-:Y:S04]  /*12e30*/  STL.64 [R1+0x11a0], R26 ;  /* 0x0011a01a01007387 */ /* 0x010fe80000100a00 */
[----:B---3--:R0:W-:Y:S04]  /*12e40*/  STL.64 [R1+0x1198], R24 ;  /* 0x0011981801007387 */ /* 0x0081e80000100a00 */
[----:B0-----:R-:W3:Y:S04]  /*12e50*/  LDL.LU.64 R24, [R1+0x1b0] ;  /* 0x0001b00001187983 */ /* 0x001ee80000300a00 */
[----:B------:R-:W3:Y:S04]  /*12e60*/  LDL.LU.64 R26, [R1+0x1b8] ;  /* 0x0001b800011a7983 */ /* 0x000ee80000300a00 */
[----:B------:R-:W-:Y:S04]  /*12e70*/  STL [R1+0x115c], R0 ;  /* 0x00115c0001007387 */ /* 0x000fe80000100800 */
[----:B------:R-:W2:Y:S04]  /*12e80*/  LDL.LU.64 R18, [R1+0x11d8] ;  /* 0x0011d80001127983 */ /* 0x000ea80000300a00 */
[----:B------:R-:W2:Y:S04]  /*12e90*/  LDL.LU.64 R16, [R1+0x11d0] ;  /* 0x0011d00001107983 */ /* 0x000ea80000300a00 */
[----:B------:R0:W-:Y:S04]  /*12ea0*/  STL.64 [R1+0x170], R12 ;  /* 0x0001700c01007387 */ /* 0x0001e80000100a00 */
[----:B------:R1:W-:Y:S04]  /*12eb0*/  STL.64 [R1+0x178], R14 ;  /* 0x0001780e01007387 */ /* 0x0003e80000100a00 */
[----:B0-----:R-:W4:Y:S04]  /*12ec0*/  LDL.LU.64 R12, [R1+0xc0] ;  /* 0x0000c000010c7983 */ /* 0x001f280000300a00 */
[----:B-1----:R-:W4:Y:S01]  /*12ed0*/  LDL.LU.64 R14, [R1+0xc8] ;  /* 0x0000c800010e7983 */ /* 0x002f220000300a00 */
[----:B--2---:R-:W-:-:S15]  /*12ee0*/  HMMA.16816.F32.BF16 R20, R16, R4, R20 ;  /* 0x000000041014723c */ /* 0x004fde0000041814 */
[----:B------:R-:W-:-:S08]  /*12ef0*/  NOP ;  /* 0x0000000000007918 */ /* 0x000fd00000000000 */
[----:B------:R-:W-:Y:S04]  /*12f00*/  STL.64 [R1+0x160], R20 ;  /* 0x0001601401007387 */ /* 0x000fe80000100a00 */
[----:B------:R-:W-:Y:S01]  /*12f10*/  STL [R1+0x168], R22 ;  /* 0x0001681601007387 */ /* 0x000fe20000100800 */
[----:B------:R-:W-:-:S03]  /*12f20*/  IMAD.MOV.U32 R0, RZ, RZ, R23 ;  /* 0x000000ffff007224 */ /* 0x000fc600078e0017 */
[----:B------:R-:W0:Y:S04]  /*12f30*/  LDSM.16.MT88.4 R20, [R29+UR4+0x2100] ;  /* 0x002100041d14783b */ /* 0x000e280008004200 */
[----:B------:R-:W-:Y:S04]  /*12f40*/  STL [R1+0x1160], R0 ;  /* 0x0011600001007387 */ /* 0x000fe80000100800 */
[----:B0-----:R-:W-:Y:S04]  /*12f50*/  STL.64 [R1+0x50], R20 ;  /* 0x0000501401007387 */ /* 0x001fe80000100a00 */
[----:B------:R0:W-:Y:S04]  /*12f60*/  STL.64 [R1+0x58], R22 ;  /* 0x0000581601007387 */ /* 0x0001e80000100a00 */
[----:B0-----:R-:W2:Y:S04]  /*12f70*/  LDL.LU.64 R22, [R1+0x11c8] ;  /* 0x0011c80001167983 */ /* 0x001ea80000300a00 */
[----:B------:R-:W2:Y:S02]  /*12f80*/  LDL.LU.64 R20, [R1+0x11c0] ;  /* 0x0011c00001147983 */ /* 0x000ea40000300a00 */
[----:B--2---:R-:W-:Y:S02]  /*12f90*/  HMMA.16816.F32.BF16 R16, R16, R8, R20 ;  /* 0x000000081010723c */ /* 0x004fe40000041814 */
[----:B------:R-:W2:-:S15]  /*12fa0*/  LDL.LU.64 R20, [R1+0x11b8] ;  /* 0x0011b80001147983 */ /* 0x000e9e0000300a00 */
[----:B------:R-:W-:-:S06]  /*12fb0*/  NOP ;  /* 0x0000000000007918 */ /* 0x000fcc0000000000 */
[----:B------:R2:W-:Y:S04]  /*12fc0*/  STL.64 [R1+0x120], R16 ;  /* 0x0001201001007387 */ /* 0x0005e80000100a00 */
[----:B------:R-:W-:Y:S01]  /*12fd0*/  STL.64 [R1+0x128], R18 ;  /* 0x0001281201007387 */ /* 0x000fe20000100a00 */
[----:B--2---:R-:W-:Y:S02]  /*12fe0*/  IMAD.MOV.U32 R16, RZ, RZ, R21 ;  /* 0x000000ffff107224 */ /* 0x004fe400078e0015 */
[----:B------:R-:W-:Y:S02]  /*12ff0*/  IMAD.MOV.U32 R17, RZ, RZ, R20 ;  /* 0x000000ffff117224 */ /* 0x000fe400078e0014 */
[----:B------:R-:W0:Y:S04]  /*13000*/  LDSM.16.MT88.4 R20, [R29+UR4+0x2180] ;  /* 0x002180041d14783b */ /* 0x000e280008004200 */
[----:B0-----:R-:W-:Y:S04]  /*13010*/  STL.64 [R1+0x40], R20 ;  /* 0x0000401401007387 */ /* 0x001fe80000100a00 */
[----:B------:R0:W-:Y:S01]  /*13020*/  STL [R1+0x48], R22 ;  /* 0x0000481601007387 */ /* 0x0001e20000100800 */
[----:B------:R-:W-:-:S03]  /*13030*/  IMAD.MOV.U32 R0, RZ, RZ, R23 ;  /* 0x000000ffff007224 */ /* 0x000fc600078e0017 */
[----:B0-----:R-:W3:Y:S04]  /*13040*/  LDL.LU.64 R22, [R1+0x11b0] ;  /* 0x0011b00001167983 */ /* 0x001ee80000300a00 */
[----:B------:R-:W3:Y:S04]  /*13050*/  LDL.LU.64 R20, [R1+0x11a8] ;  /* 0x0011a80001147983 */ /* 0x000ee80000300a00 */
[----:B------:R-:W-:Y:S01]  /*13060*/  STL [R1+0x1164], R0 ;  /* 0x0011640001007387 */ /* 0x000fe20000100800 */
[----:B---3--:R-:W-:-:S15]  /*13070*/  HMMA.16816.F32.BF16 R24, R20, R4, R24 ;  /* 0x000000041418723c */ /* 0x008fde0000041818 */
[----:B------:R-:W-:-:S08]  /*13080*/  NOP ;  /* 0x0000000000007918 */ /* 0x000fd00000000000 */
[----:B------:R-:W-:Y:S04]  /*13090*/  STL.64 [R1+0x110], R24 ;  /* 0x0001101801007387 */ /* 0x000fe80000100a00 */
[----:B------:R0:W-:Y:S04]  /*130a0*/  STL.64 [R1+0x118], R26 ;  /* 0x0001181a01007387 */ /* 0x0001e80000100a00 */
[----:B0-----:R-:W2:Y:S04]  /*130b0*/  LDL.LU.64 R26, [R1+0x11a0] ;  /* 0x0011a000011a7983 */ /* 0x001ea80000300a00 */
[----:B------:R-:W2:Y:S01]  /*130c0*/  LDL.LU.64 R24, [R1+0x1198] ;  /* 0x0011980001187983 */ /* 0x000ea20000300a00 */
[----:B------:R-:W-:-:S02]  /*130d0*/  IMAD.MOV.U32 R18, RZ, RZ, R3 ;  /* 0x000000ffff127224 */ /* 0x000fc400078e0003 */
[----:B------:R-:W-:Y:S01]  /*130e0*/  IMAD.MOV.U32 R19, RZ, RZ, R2 ;  /* 0x000000ffff137224 */ /* 0x000fe200078e0002 */
[----:B----4-:R-:W-:-:S15]  /*130f0*/  HMMA.16816.F32.BF16 R20, R20, R8, R12 ;  /* 0x000000081414723c */ /* 0x010fde000004180c */
[----:B------:R-:W-:-:S08]  /*13100*/  NOP ;  /* 0x0000000000007918 */ /* 0x000fd00000000000 */
[----:B------:R0:W-:Y:S04]  /*13110*/  STL.64 [R1+0x100], R20 ;  /* 0x0001001401007387 */ /* 0x0001e80000100a00 */
[----:B------:R1:W-:Y:S01]  /*13120*/  STL.64 [R1+0x108], R22 ;  /* 0x0001081601007387 */ /* 0x0003e20000100a00 */
[----:B--2---:R-:W-:-:S15]  /*13130*/  HMMA.16816.F32.BF16 R12, R16, R4, R24 ;  /* 0x00000004100c723c */ /* 0x004fde0000041818 */
[----:B------:R-:W-:-:S08]  /*13140*/  NOP ;  /* 0x0000000000007918 */ /* 0x000fd00000000000 */
[----:B------:R-:W-:Y:S04]  /*13150*/  STL [R1+0xf0], R12 ;  /* 0x0000f00c01007387 */ /* 0x000fe80000100800 */
[----:B0-----:R-:W2:Y:S04]  /*13160*/  LDL.LU R20, [R1+0x70] ;  /* 0x0000700001147983 */ /* 0x001ea80000300800 */
[----:B------:R-:W2:Y:S04]  /*13170*/  LDL.LU R21, [R1+0x74] ;  /* 0x0000740001157983 */ /* 0x000ea80000300800 */
[----:B-1----:R-:W3:Y:S04]  /*13180*/  LDL.LU R22, [R1+0x78] ;  /* 0x0000780001167983 */ /* 0x002ee80000300800 */
[----:B------:R-:W3:Y:S01]  /*13190*/  LDL.LU R23, [R1+0x7c] ;  /* 0x00007c0001177983 */ /* 0x000ee20000300800 */
[----:B------:R-:W-:Y:S01]  /*131a0*/  LOP3.LUT R5, R29, 0x40, RZ, 0x3c, !PT ;  /* 0x000000401d057812 */ /* 0x000fe200078e3cff */
[----:B------:R-:W-:-:S02]  /*131b0*/  IMAD.MOV.U32 R28, RZ, RZ, R13 ;  /* 0x000000ffff1c7224 */ /* 0x000fc400078e000d */
[----:B------:R-:W-:Y:S02]  /*131c0*/  IMAD.MOV.U32 R3, RZ, RZ, R14 ;  /* 0x000000ffff037224 */ /* 0x000fe400078e000e */
[----:B------:R-:W-:Y:S02]  /*131d0*/  IMAD.MOV.U32 R2, RZ, RZ, R15 ;  /* 0x000000ffff027224 */ /* 0x000fe400078e000f */
[----:B------:R-:W0:Y:S02]  /*131e0*/  LDSM.16.MT88.4 R12, [R5+UR4+0x2000] ;  /* 0x00200004050c783b */ /* 0x000e240008004200 */
[----:B0-----:R-:W-:Y:S02]  /*131f0*/  IMAD.MOV.U32 R0, RZ, RZ, R13 ;  /* 0x000000ffff007224 */ /* 0x001fe400078e000d */
[----:B------:R-:W-:Y:S01]  /*13200*/  IMAD.MOV.U32 R4, RZ, RZ, R15 ;  /* 0x000000ffff047224 */ /* 0x000fe200078e000f */
[----:B---3--:R-:W-:Y:S04]  /*13210*/  STL.64 [R1+0x1188], R22 ;  /* 0x0011881601007387 */ /* 0x008fe80000100a00 */
[----:B--2---:R0:W-:Y:S04]  /*13220*/  STL.64 [R1+0x1180], R20 ;  /* 0x0011801401007387 */ /* 0x0041e80000100a00 */
[----:B0-----:R-:W2:Y:S04]  /*13230*/  LDL.LU.64 R20, [R1+0xb0] ;  /* 0x0000b00001147983 */ /* 0x001ea80000300a00 */
[----:B------:R-:W2:Y:S04]  /*13240*/  LDL.LU.64 R22, [R1+0xb8] ;  /* 0x0000b80001167983 */ /* 0x000ea80000300a00 */
[----:B------:R-:W-:Y:S04]  /*13250*/  STL [R1+0x1170], R2 ;  /* 0x0011700201007387 */ /* 0x000fe80000100800 */
[----:B------:R-:W-:Y:S04]  /*13260*/  STL [R1+0x116c], R3 ;  /* 0x00116c0301007387 */ /* 0x000fe80000100800 */
[----:B------:R-:W-:Y:S04]  /*13270*/  STL [R1+0x1168], R28 ;  /* 0x0011681c01007387 */ /* 0x000fe80000100800 */
[----:B------:R-:W-:Y:S04]  /*13280*/  STL [R1+0x10], R12 ;  /* 0x0000100c01007387 */ /* 0x000fe80000100800 */
[----:B------:R-:W-:Y:S04]  /*13290*/  STL [R1+0x18], R14 ;  /* 0x0000180e01007387 */ /* 0x000fe80000100800 */
[----:B------:R-:W0:Y:S02]  /*132a0*/  LDSM.16.MT88.4 R12, [R5+UR4+0x2080] ;  /* 0x00208004050c783b */ /* 0x000e240008004200 */
[----:B0-----:R-:W-:-:S02]  /*132b0*/  IMAD.MOV.U32 R2, RZ, RZ, R13 ;  /* 0x000000ffff027224 */ /* 0x001fc400078e000d */
[----:B------:R-:W-:Y:S01]  /*132c0*/  IMAD.MOV.U32 R3, RZ, RZ, R14 ;  /* 0x000000ffff037224 */ /* 0x000fe200078e000e */
[----:B------:R-:W-:Y:S01]  /*132d0*/  STL [R1], R12 ;  /* 0x0000000c01007387 */ /* 0x000fe20000100800 */
[----:B------:R-:W-:-:S03]  /*132e0*/  IMAD.MOV.U32 R28, RZ, RZ, R15 ;  /* 0x000000ffff1c7224 */ /* 0x000fc600078e000f */
[----:B------:R-:W0:Y:S04]  /*132f0*/  LDSM.16.MT88.4 R12, [R5+UR4+0x2100] ;  /* 0x00210004050c783b */ /* 0x000e280008004200 */
[----:B0-----:R0:W-:Y:S04]  /*13300*/  STL.64 [R1+0x10c0], R14 ;  /* 0x0010c00e01007387 */ /* 0x0011e80000100a00 */
[----:B------:R1:W-:Y:S01]  /*13310*/  STL.64 [R1+0x10b8], R12 ;  /* 0x0010b80c01007387 */ /* 0x0003e20000100a00 */
[----:B0-----:R-:W-:-:S03]  /*13320*/  IMAD.MOV.U32 R14, RZ, RZ, R6 ;  /* 0x000000ffff0e7224 */ /* 0x001fc600078e0006 */
[----:B-1----:R-:W3:Y:S04]  /*13330*/  LDL.LU R12, [R1+0x90] ;  /* 0x00009000010c7983 */ /* 0x002ee80000300800 */
[----:B------:R-:W3:Y:S04]  /*13340*/  LDL.LU R13, [R1+0x94] ;  /* 0x00009400010d7983 */ /* 0x000ee80000300800 */
[----:B------:R-:W4:Y:S01]  /*13350*/  LDL.LU R6, [R1+0x1194] ;  /* 0x0011940001067983 */ /* 0x000f220000300800 */
[----:B------:R-:W-:-:S03]  /*13360*/  IMAD.MOV.U32 R15, RZ, RZ, R7 ;  /* 0x000000ffff0f7224 */ /* 0x000fc600078e0007 */
[----:B------:R-:W4:Y:S01]  /*13370*/  LDL.LU R7, [R1+0x1190] ;  /* 0x0011900001077983 */ /* 0x000f220000300800 */
[----:B--2---:R-:W-:Y:S03]  /*13380*/  HMMA.16816.F32.BF16 R16, R16, R8, R20 ;  /* 0x000000081010723c */ /* 0x004fe60000041814 */
[----:B------:R-:W4:Y:S04]  /*13390*/  LDL.LU.64 R22, [R1+0x1188] ;  /* 0x0011880001167983 */ /* 0x000f280000300a00 */
[----:B------:R-:W4:-:S15]  /*133a0*/  LDL.LU.64 R20, [R1+0x1180] ;  /* 0x0011800001147983 */ /* 0x000f1e0000300a00 */
[----:B------:R-:W-:-:S01]  /*133b0*/  NOP ;  /* 0x0000000000007918 */ /* 0x000fc20000000000 */
[----:B------:R-:W-:Y:S04]  /*133c0*/  STL.64 [R1+0xe0], R16 ;  /* 0x0000e01001007387 */ /* 0x000fe80000100a00 */
[----:B------:R-:W-:Y:S04]  /*133d0*/  STL.64 [R1+0xe8], R18 ;  /* 0x0000e81201007387 */ /* 0x000fe80000100a00 */
[----:B------:R-:W0:Y:S04]  /*133e0*/  LDSM.16.MT88.4 R16, [R5+UR4+0x2180] ;  /* 0x002180040510783b */ /* 0x000e280008004200 */
[----:B0-----:R-:W-:Y:S04]  /*133f0*/  STL.64 [R1+0x10a0], R18 ;  /* 0x0010a01201007387 */ /* 0x001fe80000100a00 */
[----:B------:R0:W-:Y:S04]  /*13400*/  STL.64 [R1+0x1098], R16 ;  /* 0x0010981001007387 */ /* 0x0001e80000100a00 */
[----:B0-----:R-:W4:Y:S04]  /*13410*/  LDL.LU R16, [R1+0x20] ;  /* 0x0000200001107983 */ /* 0x001f280000300800 */
[----:B------:R-:W4:Y:S01]  /*13420*/  LDL.LU R17, [R1+0x24] ;  /* 0x0000240001117983 */ /* 0x000f220000300800 */
[----:B------:R-:W-:-:S02]  /*13430*/  IMAD.MOV.U32 R18, RZ, RZ, R10 ;  /* 0x000000ffff127224 */ /* 0x000fc400078e000a */
[----:B------:R-:W-:Y:S01]  /*13440*/  IMAD.MOV.U32 R19, RZ, RZ, R11 ;  /* 0x000000ffff137224 */ /* 0x000fe200078e000b */
[----:B------:R-:W0:Y:S01]  /*13450*/  S2R R27, SR_TID.X ;  /* 0x00000000001b7919 */ /* 0x000e220000002100 */
[----:B------:R-:W2:Y:S04]  /*13460*/  LDL.LU R10, [R1+0x1178] ;  /* 0x00117800010a7983 */ /* 0x000ea80000300800 */
[----:B------:R-:W2:Y:S01]  /*13470*/  LDL.LU R11, [R1+0x1174] ;  /* 0x00117400010b7983 */ /* 0x000ea20000300800 */
[C---:B0-----:R-:W-:Y:S01]  /*13480*/  LOP3.LUT R24, R27.reuse, 0x7, RZ, 0xc0, !PT ;  /* 0x000000071b187812 */ /* 0x041fe200078ec0ff */
[----:B------:R-:W-:-:S04]  /*13490*/  IMAD.SHL.U32 R25, R27, 0x2, RZ ;  /* 0x000000021b197824 */ /* 0x000fc800078e00ff */
[----:B------:R-:W-:-:S05]  /*134a0*/  IMAD R24, R24, 0x90, RZ ;  /* 0x0000009018187824 */ /* 0x000fca00078e02ff */
[----:B------:R-:W-:-:S04]  /*134b0*/  LOP3.LUT R24, R24, 0x30, R25, 0x78, !PT ;  /* 0x0000003018187812 */ /* 0x000fc800078e7819 */
[----:B------:R-:W-:Y:S01]  /*134c0*/  LOP3.LUT R24, R24, 0x40, RZ, 0x3c, !PT ;  /* 0x0000004018187812 */ /* 0x000fe200078e3cff */
[----:B----4-:R-:W-:-:S15]  /*134d0*/  HMMA.16816.F32.BF16 R20, R16, R6, R20 ;  /* 0x000000061014723c */ /* 0x010fde0000041814 */
[----:B------:R-:W-:-:S08]  /*134e0*/  NOP ;  /* 0x0000000000007918 */ /* 0x000fd00000000000 */
[----:B------:R-:W-:Y:S04]  /*134f0*/  STL.64 [R1+0x70], R20 ;  /* 0x0000701401007387 */ /* 0x000fe80000100a00 */
[----:B------:R-:W-:Y:S04]  /*13500*/  STL.64 [R1+0x78], R22 ;  /* 0x0000781601007387 */ /* 0x000fe80000100a00 */
[----:B------:R-:W0:Y:S04]  /*13510*/  LDSM.16.MT88.4 R20, [R29+UR4+0x4000] ;  /* 0x004000041d14783b */ /* 0x000e280008004200 */
[----:B0-----:R-:W-:Y:S04]  /*13520*/  STL.64 [R1+0x30], R20 ;  /* 0x0000301401007387 */ /* 0x001fe80000100a00 */
[----:B------:R-:W-:Y:S04]  /*13530*/  STL.64 [R1+0x38], R22 ;  /* 0x0000381601007387 */ /* 0x000fe80000100a00 */
[----:B------:R-:W0:Y:S04]  /*13540*/  LDSM.16.M88.4 R20, [R24+UR4+0x8000] ;  /* 0x008000041814783b */ /* 0x000e280008000200 */
[----:B------:R-:W1:Y:S04]  /*13550*/  LDSM.16.M88.4 R24, [R24+UR4+0x8400] ;  /* 0x008400041818783b */ /* 0x000e680008000200 */
[----:B0-----:R0:W-:Y:S04]  /*13560*/  STL [R1+0x1070], R20 ;  /* 0x0010701401007387 */ /* 0x0011e80000100800 */
[----:B------:R4:W-:Y:S04]  /*13570*/  STL [R1+0x106c], R21 ;  /* 0x00106c1501007387 */ /* 0x0009e80000100800 */
[----:B------:R3:W-:Y:S04]  /*13580*/  STL [R1+0xf68], R22 ;  /* 0x000f681601007387 */ /* 0x0007e80000100800 */
[----:B------:R2:W-:Y:S04]  /*13590*/  STL [R1+0xf64], R23 ;  /* 0x000f641701007387 */ /* 0x0005e80000100800 */
[----:B0-----:R-:W2:Y:S04]  /*135a0*/  LDL.LU R20, [R1+0x80] ;  /* 0x0000800001147983 */ /* 0x001ea80000300800 */
[----:B----4-:R-:W4:Y:S04]  /*135b0*/  LDL.LU R21, [R1+0x84] ;  /* 0x0000840001157983 */ /* 0x010f280000300800 */
[----:B---3--:R-:W4:Y:S04]  /*135c0*/  LDL.LU R22, [R1+0x88] ;  /* 0x0000880001167983 */ /* 0x008f280000300800 */
[----:B--2---:R-:W4:Y:S04]  /*135d0*/  LDL.LU R23, [R1+0x8c] ;  /* 0x00008c0001177983 */ /* 0x004f280000300800 */
[----:B-1----:R0:W-:Y:S01]  /*135e0*/  STL [R1+0x1074], R24 ;  /* 0x0010741801007387 */ /* 0x0021e20000100800 */
[----:B----4-:R-:W-:-:S15]  /*135f0*/  HMMA.16816.F32.BF16 R16, R16, R10, R20 ;  /* 0x0000000a1010723c */ /* 0x010fde0000041814 */
[----:B------:R-:W-:-:S08]  /*13600*/  NOP ;  /* 0x0000000000007918 */ /* 0x000fd00000000000 */
[----:B------:R-:W-:Y:S04]  /*13610*/  STL.64 [R1+0xc0], R16 ;  /* 0x0000c01001007387 */ /* 0x000fe80000100a00 */
[----:B------:R-:W-:Y:S04]  /*13620*/  STL.64 [R1+0xc8], R18 ;  /* 0x0000c81201007387 */ /* 0x000fe80000100a00 */
[----:B------:R1:W-:Y:S04]  /*13630*/  STL [R1+0x1068], R25 ;  /* 0x0010681901007387 */ /* 0x0003e80000100800 */
[----:B------:R2:W-:Y:S04]  /*13640*/  STL [R1+0xf94], R26 ;  /* 0x000f941a01007387 */ /* 0x0005e80000100800 */
[----:B------:R3:W-:Y:S04]  /*13650*/  STL [R1+0xf90], R27 ;  /* 0x000f901b01007387 */ /* 0x0007e80000100800 */
[----:B0-----:R-:W4:Y:S04]  /*13660*/  LDL.LU R24, [R1+0x60] ;  /* 0x0000600001187983 */ /* 0x001f280000300800 */
[----:B-1----:R-:W4:Y:S04]  /*13670*/  LDL.LU R25, [R1+0x64] ;  /* 0x0000640001197983 */ /* 0x002f280000300800 */
[----:B--2---:R-:W4:Y:S04]  /*13680*/  LDL.LU R26, [R1+0x68] ;  /* 0x00006800011a7983 */ /* 0x004f280000300800 */
[----:B---3--:R-:W4:Y:S02]  /*13690*/  LDL.LU R27, [R1+0x6c] ;  /* 0x00006c00011b7983 */ /* 0x008f240000300800 */
[----:B----4-:R-:W-:-:S15]  /*136a0*/  HMMA.16816.F32.BF16 R12, R24, R6, R12 ;  /* 0x00000006180c723c */ /* 0x010fde000004180c */
[----:B------:R-:W-:-:S08]  /*136b0*/  NOP ;  /* 0x0000000000007918 */ /* 0x000fd00000000000 */
[----:B------:R-:W-:Y:S01]  /*136c0*/  STL.64 [R1+0xd0], R12 ;  /* 0x0000d00c01007387 */ /* 0x000fe20000100a00 */
[----:B------:R-:W-:Y:S02]  /*136d0*/  IMAD.MOV.U32 R20, RZ, RZ, R14 ;  /* 0x000000ffff147224 */ /* 0x000fe400078e000e */
[----:B------:R-:W-:Y:S02]  /*136e0*/  IMAD.MOV.U32 R21, RZ, RZ, R15 ;  /* 0x000000ffff157224 */ /* 0x000fe400078e000f */
[----:B------:R-:W0:Y:S04]  /*136f0*/  LDSM.16.MT88.4 R12, [R29+UR4+0x4080] ;  /* 0x004080041d0c783b */ /* 0x000e280008004200 */
[----:B------:R-:W-:Y:S04]  /*13700*/  STL [R1+0x107c], R20 ;  /* 0x00107c1401007387 */ /* 0x000fe80000100800 */
[----:B------:R-:W-:Y:S04]  /*13710*/  STL [R1+0x1078], R21 ;  /* 0x0010781501007387 */ /* 0x000fe80000100800 */
[----:B------:R-:W2:Y:S04]  /*13720*/  LDL.LU R16, [R1+0x100] ;  /* 0x0001000001107983 */ /* 0x000ea80000300800 */
[----:B0-----:R0:W-:Y:S04]  /*13730*/  STL.64 [R1+0x20], R12 ;  /* 0x0000200c01007387 */ /* 0x0011e80000100a00 */
[----:B------:R1:W-:Y:S04]  /*13740*/  STL.64 [R1+0x28], R14 ;  /* 0x0000280e01007387 */ /* 0x0003e80000100a00 */
[----:B------:R-:W2:Y:S04]  /*13750*/  LDL.LU R17, [R1+0x104] ;  /* 0x0001040001117983 */ /* 0x000ea80000300800 */
[----:B------:R-:W3:Y:S04]  /*13760*/  LDL.LU R18, [R1+0x108] ;  /* 0x0001080001127983 */ /* 0x000ee80000300800 */
[----:B------:R-:W3:Y:S04]  /*13770*/  LDL.LU R19, [R1+0x10c] ;  /* 0x00010c0001137983 */ /* 0x000ee80000300800 */
[----:B0-----:R-:W4:Y:S01]  /*13780*/  LDL.LU R12, [R1] ;  /* 0x00000000010c7983 */ /* 0x001f220000300800 */
[----:B-1----:R-:W-:-:S02]  /*13790*/  IMAD.MOV.U32 R14, RZ, RZ, R3 ;  /* 0x000000ffff0e7224 */ /* 0x002fc400078e0003 */
[----:B------:R-:W-:Y:S02]  /*137a0*/  IMAD.MOV.U32 R15, RZ, RZ, R28 ;  /* 0x000000ffff0f7224 */ /* 0x000fe400078e001c */
[----:B------:R-:W-:Y:S02]  /*137b0*/  IMAD.MOV.U32 R13, RZ, RZ, R2 ;  /* 0x000000ffff0d7224 */ /* 0x000fe400078e0002 */
[----:B------:R-:W2:Y:S04]  /*137c0*/  LDL.LU R2, [R1+0x1170] ;  /* 0x0011700001027983 */ /* 0x000ea80000300800 */
[----:B------:R-:W2:Y:S04]  /*137d0*/  LDL.LU R3, [R1+0x116c] ;  /* 0x00116c0001037983 */ /* 0x000ea80000300800 */
[----:B------:R-:W2:Y:S04]  /*137e0*/  LDL.LU R28, [R1+0x1168] ;  /* 0x00116800011c7983 */ /* 0x000ea80000300800 */
[----:B------:R-:W-:Y:S04]  /*137f0*/  STL.64 [R1+0x10f0], R14 ;  /* 0x0010f00e01007387 */ /* 0x000fe80000100a00 */
[----:B----4-:R-:W-:Y:S04]  /*13800*/  STL.64 [R1+0x10e8], R12 ;  /* 0x0010e80c01007387 */ /* 0x010fe80000100a00 */
[----:B---3--:R-:W-:Y:S04]  /*13810*/  STL.64 [R1+0x10b0], R18 ;  /* 0x0010b01201007387 */ /* 0x008fe80000100a00 */
[----:B--2---:R0:W-:Y:S04]  /*13820*/  STL.64 [R1+0x10a8], R16 ;  /* 0x0010a81001007387 */ /* 0x0041e80000100a00 */
[----:B0-----:R-:W2:Y:S04]  /*13830*/  LDL.LU R16, [R1+0x110] ;  /* 0x0001100001107983 */ /* 0x001ea80000300800 */
[----:B------:R-:W2:Y:S04]  /*13840*/  LDL.LU R17, [R1+0x114] ;  /* 0x0001140001117983 */ /* 0x000ea80000300800 */
[----:B------:R-:W3:Y:S04]  /*13850*/  LDL.LU R18, [R1+0x118] ;  /* 0x0001180001127983 */ /* 0x000ee80000300800 */
[----:B------:R-:W3:Y:S01]  /*13860*/  LDL.LU R19, [R1+0x11c] ;  /* 0x00011c0001137983 */ /* 0x000ee20000300800 */
[----:B------:R-:W-:-:S03]  /*13870*/  IMAD.MOV.U32 R13, RZ, RZ, R0 ;  /* 0x000000ffff0d7224 */ /* 0x000fc600078e0000 */
[----:B---3--:R-:W-:Y:S04]  /*13880*/  STL.64 [R1+0x10d0], R18 ;  /* 0x0010d01201007387 */ /* 0x008fe80000100a00 */
[----:B--2---:R0:W-:Y:S04]  /*13890*/  STL.64 [R1+0x10c8], R16 ;  /* 0x0010c81001007387 */ /* 0x0041e80000100a00 */
[----:B0-----:R-:W2:Y:S04]  /*138a0*/  LDL.LU R16, [R1+0x120] ;  /* 0x0001200001107983 */ /* 0x001ea80000300800 */
[----:B------:R-:W2:Y:S04]  /*138b0*/  LDL.LU R17, [R1+0x124] ;  /* 0x0001240001117983 */ /* 0x000ea80000300800 */
[----:B------:R-:W3:Y:S04]  /*138c0*/  LDL.LU R18, [R1+0x128] ;  /* 0x0001280001127983 */ /* 0x000ee80000300800 */
[----:B------:R-:W3:Y:S04]  /*138d0*/  LDL.LU R19, [R1+0x12c] ;  /* 0x00012c0001137983 */ /* 0x000ee80000300800 */
[----:B------:R-:W4:Y:S04]  /*138e0*/  LDL.LU R12, [R1+0x10] ;  /* 0x00001000010c7983 */ /* 0x000f280000300800 */
[----:B------:R-:W2:Y:S04]  /*138f0*/  LDL.LU R0, [R1+0x1164] ;  /* 0x0011640001007983 */ /* 0x000ea80000300800 */
[----:B------:R-:W3:Y:S01]  /*13900*/  LDL.LU R14, [R1+0x18] ;  /* 0x00001800010e7983 */ /* 0x000ee20000300800 */
[----:B------:R-:W-:-:S05]  /*13910*/  IMAD.MOV.U32 R15, RZ, RZ, R4 ;  /* 0x000000ffff0f7224 */ /* 0x000fca00078e0004 */
[----:B---3--:R-:W-:Y:S04]  /*13920*/  STL.64 [R1+0x1120], R14 ;  /* 0x0011200e01007387 */ /* 0x008fe80000100a00 */
[----:B----4-:R0:W-:Y:S04]  /*13930*/  STL.64 [R1+0x1118], R12 ;  /* 0x0011180c01007387 */ /* 0x0101e80000100a00 */
[----:B0-----:R-:W3:Y:S04]  /*13940*/  LDL.LU R12, [R1+0x40] ;  /* 0x00004000010c7983 */ /* 0x001ee80000300800 */
[----:B------:R-:W3:Y:S04]  /*13950*/  LDL.LU R13, [R1+0x44] ;  /* 0x00004400010d7983 */ /* 0x000ee80000300800 */
[----:B------:R-:W4:Y:S01]  /*13960*/  LDL.LU R14, [R1+0x48] ;  /* 0x00004800010e7983 */ /* 0x000f220000300800 */
[----:B--2---:R-:W-:-:S03]  /*13970*/  IMAD.MOV.U32 R15, RZ, RZ, R0 ;  /* 0x000000ffff0f7224 */ /* 0x004fc600078e0000 */
[----:B------:R-:W2:Y:S04]  /*13980*/  LDL.LU R0, [R1+0x1160] ;  /* 0x0011600001007983 */ /* 0x000ea80000300800 */
[----:B----4-:R-:W-:Y:S04]  /*13990*/  STL.64 [R1+0x1140], R14 ;  /* 0x0011400e01007387 */ /* 0x010fe80000100a00 */
[----:B---3--:R0:W-:Y:S04]  /*139a0*/  STL.64 [R1+0x1138], R12 ;  /* 0x0011380c01007387 */ /* 0x0081e80000100a00 */
[----:B0-----:R-:W3:Y:S04]  /*139b0*/  LDL.LU R12, [R1+0x50] ;  /* 0x00005000010c7983 */ /* 0x001ee80000300800 */
[----:B------:R-:W3:Y:S04]  /*139c0*/  LDL.LU R13, [R1+0x54] ;  /* 0x00005400010d7983 */ /* 0x000ee80000300800 */
[----:B------:R-:W3:Y:S04]  /*139d0*/  LDL.LU R14, [R1+0x58] ;  /* 0x00005800010e7983 */ /* 0x000ee80000300800 */
[----:B------:R-:W3:Y:S04]  /*139e0*/  LDL.LU R15, [R1+0x5c] ;  /* 0x00005c00010f7983 */ /* 0x000ee80000300800 */
[----:B------:R-:W4:Y:S04]  /*139f0*/  LDL.LU R20, [R1+0xa0] ;  /* 0x0000a00001147983 */ /* 0x000f280000300800 */
[----:B------:R-:W4:Y:S04]  /*13a00*/  LDL.LU R21, [R1+0xa4] ;  /* 0x0000a40001157983 */ /* 0x000f280000300800 */
[----:B------:R-:W4:Y:S04]  /*13a10*/  LDL.LU R22, [R1+0xa8] ;  /* 0x0000a80001167983 */ /* 0x000f280000300800 */
[----:B------:R-:W4:Y:S04]  /*13a20*/  LDL.LU R23, [R1+0xac] ;  /* 0x0000ac0001177983 */ /* 0x000f280000300800 */
[----:B------:R-:W-:Y:S04]  /*13a30*/  STL.64 [R1+0x10e0], R18 ;  /* 0x0010e01201007387 */ /* 0x000fe80000100a00 */
[----:B------:R0:W-:Y:S04]  /*13a40*/  STL.64 [R1+0x10d8], R16 ;  /* 0x0010d81001007387 */ /* 0x0001e80000100a00 */
        /* <DEDUP_REMOVED lines=9> */
[----:B------:R-:W4:Y:S04]  /*13ae0*/  LDL.LU R18, [R1+0x178] ;  /* 0x0001780001127983 */ /* 0x000f280000300800 */
[----:B------:R-:W4:Y:S04]  /*13af0*/  LDL.LU R19, [R1+0x17c] ;  /* 0x00017c0001137983 */ /* 0x000f280000300800 */
[----:B----4-:R-:W-:Y:S04]  /*13b00*/  STL.64 [R1+0x1110], R18 ;  /* 0x0011101201007387 */ /* 0x010fe80000100a00 */
[----:B---3--:R0:W-:Y:S04]  /*13b10*/  STL.64 [R1+0x1108], R16 ;  /* 0x0011081001007387 */ /* 0x0081e80000100a00 */
[----:B0-----:R-:W3:Y:S04]  /*13b20*/  LDL.LU R16, [R1+0x190] ;  /* 0x0001900001107983 */ /* 0x001ee80000300800 */
[----:B------:R-:W3:Y:S04]  /*13b30*/  LDL.LU R17, [R1+0x194] ;  /* 0x0001940001117983 */ /* 0x000ee80000300800 */
[----:B------:R-:W4:Y:S01]  /*13b40*/  LDL.LU R18, [R1+0x198] ;  /* 0x0001980001127983 */ /* 0x000f220000300800 */
[----:B--2---:R-:W-:-:S03]  /*13b50*/  IMAD.MOV.U32 R19, RZ, RZ, R0 ;  /* 0x000000ffff137224 */ /* 0x004fc600078e0000 */
[----:B------:R-:W2:Y:S01]  /*13b60*/  LDL.LU R0, [R1+0x1158] ;  /* 0x0011580001007983 */ /* 0x000ea20000300800 */
[----:B------:R-:W-:Y:S03]  /*13b70*/  HMMA.16816.F32.BF16 R24, R24, R10, R20 ;  /* 0x0000000a1818723c */ /* 0x000fe60000041814 */
[----:B----4-:R-:W-:Y:S04]  /*13b80*/  STL.64 [R1+0x1130], R18 ;  /* 0x0011301201007387 */ /* 0x010fe80000100a00 */
[----:B---3--:R0:W-:Y:S04]  /*13b90*/  STL.64 [R1+0x1128], R16 ;  /* 0x0011281001007387 */ /* 0x0081e80000100a00 */
[----:B0-----:R-:W3:Y:S04]  /*13ba0*/  LDL.LU R16, [R1+0x130] ;  /* 0x0001300001107983 */ /* 0x001ee80000300800 */
[----:B------:R-:W3:Y:S04]  /*13bb0*/  LDL.LU R17, [R1+0x134] ;  /* 0x0001340001117983 */ /* 0x000ee80000300800 */
[----:B------:R-:W4:Y:S04]  /*13bc0*/  LDL.LU R18, [R1+0x138] ;  /* 0x0001380001127983 */ /* 0x000f280000300800 */
[----:B------:R-:W4:Y:S01]  /*13bd0*/  LDL.LU R19, [R1+0x13c] ;  /* 0x00013c0001137983 */ /* 0x000f220000300800 */
[----:B------:R-:W-:-:S02]  /*13be0*/  IMAD.MOV.U32 R20, RZ, RZ, R25 ;  /* 0x000000ffff147224 */ /* 0x000fc400078e0019 */
[----:B------:R-:W-:Y:S01]  /*13bf0*/  IMAD.MOV.U32 R21, RZ, RZ, R26 ;  /* 0x000000ffff157224 */ /* 0x000fe200078e001a */
[----:B----4-:R-:W-:Y:S04]  /*13c00*/  STL.64 [R1+0x1150], R18 ;  /* 0x0011501201007387 */ /* 0x010fe80000100a00 */
[----:B---3--:R0:W-:Y:S04]  /*13c10*/  STL.64 [R1+0x1148], R16 ;  /* 0x0011481001007387 */ /* 0x0081e80000100a00 */
[----:B0-----:R-:W3:Y:S04]  /*13c20*/  LDL.LU R16, [R1+0x140] ;  /* 0x0001400001107983 */ /* 0x001ee80000300800 */
[----:B------:R-:W3:Y:S04]  /*13c30*/  LDL.LU R17, [R1+0x144] ;  /* 0x0001440001117983 */ /* 0x000ee80000300800 */
[----:B------:R-:W3:Y:S04]  /*13c40*/  LDL.LU R18, [R1+0x148] ;  /* 0x0001480001127983 */ /* 0x000ee80000300800 */
[----:B------:R-:W3:Y:S04]  /*13c50*/  LDL.LU R19, [R1+0x14c] ;  /* 0x00014c0001137983 */ /* 0x000ee80000300800 */
[----:B------:R-:W-:Y:S04]  /*13c60*/  STL [R1+0xb0], R24 ;  /* 0x0000b01801007387 */ /* 0x000fe80000100800 */
[----:B------:R0:W-:Y:S04]  /*13c70*/  STL [R1+0x1088], R20 ;  /* 0x0010881401007387 */ /* 0x0001e80000100800 */
[----:B------:R1:W-:Y:S04]  /*13c80*/  STL [R1+0x1084], R21 ;  /* 0x0010841501007387 */ /* 0x0003e80000100800 */
[----:B0-----:R-:W4:Y:S04]  /*13c90*/  LDL.LU R20, [R1+0x150] ;  /* 0x0001500001147983 */ /* 0x001f280000300800 */
[----:B-1----:R-:W4:Y:S04]  /*13ca0*/  LDL.LU R21, [R1+0x154] ;  /* 0x0001540001157983 */ /* 0x002f280000300800 */
[----:B------:R-:W4:Y:S04]  /*13cb0*/  LDL.LU R22, [R1+0x158] ;  /* 0x0001580001167983 */ /* 0x000f280000300800 */
[----:B------:R-:W4:Y:S01]  /*13cc0*/  LDL.LU R23, [R1+0x15c] ;  /* 0x00015c0001177983 */ /* 0x000f220000300800 */
[----:B------:R-:W-:-:S05]  /*13cd0*/  IMAD.MOV.U32 R24, RZ, RZ, R27 ;  /* 0x000000ffff187224 */ /* 0x000fca00078e001b */
[----:B------:R-:W-:Y:S04]  /*13ce0*/  STL [R1+0x1080], R24 ;  /* 0x0010801801007387 */ /* 0x000fe80000100800 */
[----:B------:R-:W0:Y:S04]  /*13cf0*/  LDSM.16.MT88.4 R24, [R29+UR4+0x4100] ;  /* 0x004100041d18783b */ /* 0x000e280008004200 */
[----:B0-----:R-:W-:Y:S04]  /*13d00*/  STL.64 [R1+0x60], R24 ;  /* 0x0000601801007387 */ /* 0x001fe80000100a00 */
[----:B------:R4:W-:Y:S02]  /*13d10*/  STL.64 [R1+0x68], R26 ;  /* 0x0000681a01007387 */ /* 0x0009e40000100a00 */
[C---:B----4-:R-:W-:Y:S06]  /*13d20*/  HMMA.16816.F32.BF16 R24, R12.reuse, R6, R20 ;  /* 0x000000060c18723c */ /* 0x050fec0000041814 */
[----:B---3--:R-:W-:-:S15]  /*13d30*/  HMMA.16816.F32.BF16 R12, R12, R10, R16 ;  /* 0x0000000a0c0c723c */ /* 0x008fde0000041810 */
[----:B------:R-:W-:-:S03]  /*13d40*/  NOP ;  /* 0x0000000000007918 */ /* 0x000fc60000000000 */
[----:B------:R-:W-:Y:S02]  /*13d50*/  IMAD.MOV.U32 R20, RZ, RZ, R24 ;  /* 0x000000ffff147224 */ /* 0x000fe400078e0018 */
[----:B------:R-:W-:Y:S02]  /*13d60*/  IMAD.MOV.U32 R21, RZ, RZ, R25 ;  /* 0x000000ffff157224 */ /* 0x000fe400078e0019 */
[----:B------:R-:W-:Y:S01]  /*13d70*/  IMAD.MOV.U32 R24, RZ, RZ, R26 ;  /* 0x000000ffff187224 */ /* 0x000fe200078e001a */
[----:B------:R-:W-:Y:S04]  /*13d80*/  STL [R1+0xac], R27 ;  /* 0x0000ac1b01007387 */ /* 0x000fe80000100800 */
[----:B------:R-:W-:Y:S04]  /*13d90*/  STL [R1+0x1090], R21 ;  /* 0x0010901501007387 */ /* 0x000fe80000100800 */
[----:B------:R0:W-:Y:S04]  /*13da0*/  STL [R1+0x108c], R24 ;  /* 0x00108c1801007387 */ /* 0x0001e80000100800 */
[----:B0-----:R-:W3:Y:S04]  /*13db0*/  LDL.LU R24, [R1+0x180] ;  /* 0x0001800001187983 */ /* 0x001ee80000300800 */
[----:B------:R-:W3:Y:S04]  /*13dc0*/  LDL.LU R25, [R1+0x184] ;  /* 0x0001840001197983 */ /* 0x000ee80000300800 */
[----:B------:R-:W3:Y:S04]  /*13dd0*/  LDL.LU R26, [R1+0x188] ;  /* 0x00018800011a7983 */ /* 0x000ee80000300800 */
[----:B------:R-:W4:Y:S04]  /*13de0*/  LDL.LU.64 R18, [R1+0x1150] ;  /* 0x0011500001127983 */ /* 0x000f280000300a00 */
[----:B------:R-:W4:Y:S01]  /*13df0*/  LDL.LU.64 R16, [R1+0x1148] ;  /* 0x0011480001107983 */ /* 0x000f220000300a00 */
[----:B--2---:R-:W-:-:S03]  /*13e00*/  IMAD.MOV.U32 R27, RZ, RZ, R0 ;  /* 0x000000ffff1b7224 */ /* 0x004fc600078e0000 */
[----:B------:R-:W-:Y:S04]  /*13e10*/  STL.64 [R1+0x90], R12 ;  /* 0x0000900c01007387 */ /* 0x000fe80000100a00 */
[----:B------:R0:W-:Y:S01]  /*13e20*/  STL [R1+0x98], R14 ;  /* 0x0000980e01007387 */ /* 0x0001e20000100800 */
[----:B------:R-:W-:-:S03]  /*13e30*/  IMAD.MOV.U32 R0, RZ, RZ, R15 ;  /* 0x000000ffff007224 */ /* 0x000fc600078e000f */
[----:B0-----:R-:W3:Y:S04]  /*13e40*/  LDL.LU.64 R14, [R1+0x1140] ;  /* 0x00114000010e7983 */ /* 0x001ee80000300a00 */
[----:B------:R-:W3:Y:S02]  /*13e50*/  LDL.LU.64 R12, [R1+0x1138] ;  /* 0x00113800010c7983 */ /* 0x000ee40000300a00 */
[C---:B---3--:R-:W-:Y:S06]  /*13e60*/  HMMA.16816.F32.BF16 R24, R12.reuse, R6, R24 ;  /* 0x000000060c18723c */ /* 0x048fec0000041818 */
[----:B----4-:R-:W-:-:S15]  /*13e70*/  HMMA.16816.F32.BF16 R12, R12, R10, R16 ;  /* 0x0000000a0c0c723c */ /* 0x010fde0000041810 */
[----:B------:R-:W-:-:S02]  /*13e80*/  NOP ;  /* 0x0000000000007918 */ /* 0x000fc40000000000 */
[----:B------:R-:W-:Y:S04]  /*13e90*/  STL.64 [R1+0x188], R26 ;  /* 0x0001881a01007387 */ /* 0x000fe80000100a00 */
[----:B------:R-:W2:Y:S04]  /*13ea0*/  LDL.LU.64 R18, [R1+0x1130] ;  /* 0x0011300001127983 */ /* 0x000ea80000300a00 */
[----:B------:R-:W2:Y:S04]  /*13eb0*/  LDL.LU.64 R16, [R1+0x1128] ;  /* 0x0011280001107983 */ /* 0x000ea80000300a00 */
[----:B------:R-:W-:Y:S04]  /*13ec0*/  STL.64 [R1+0x1a0], R12 ;  /* 0x0001a00c01007387 */ /* 0x000fe80000100a00 */
[----:B------:R-:W-:Y:S04]  /*13ed0*/  STL.64 [R1+0x1a8], R14 ;  /* 0x0001a80e01007387 */ /* 0x000fe80000100a00 */
[----:B------:R-:W0:Y:S01]  /*13ee0*/  LDSM.16.MT88.4 R12, [R29+UR4+0x4180] ;  /* 0x004180041d0c783b */ /* 0x000e220008004200 */
[----:B------:R-:W-:-:S02]  /*13ef0*/  IMAD.MOV.U32 R21, RZ, RZ, R24 ;  /* 0x000000ffff157224 */ /* 0x000fc400078e0018 */
[----:B------:R-:W-:Y:S02]  /*13f00*/  IMAD.MOV.U32 R24, RZ, RZ, R25 ;  /* 0x000000ffff187224 */ /* 0x000fe400078e0019 */
[----:B0-----:R-:W-:Y:S02]  /*13f10*/  IMAD.MOV.U32 R25, RZ, RZ, R14 ;  /* 0x000000ffff197224 */ /* 0x001fe400078e000e */
[----:B------:R-:W-:Y:S02]  /*13f20*/  IMAD.MOV.U32 R4, RZ, RZ, R15 ;  /* 0x000000ffff047224 */ /* 0x000fe400078e000f */
[----:B------:R-:W-:Y:S02]  /*13f30*/  IMAD.MOV.U32 R8, RZ, RZ, R12 ;  /* 0x000000ffff087224 */ /* 0x000fe400078e000c */
[----:B------:R-:W-:Y:S01]  /*13f40*/  IMAD.MOV.U32 R9, RZ, RZ, R13 ;  /* 0x000000ffff097224 */ /* 0x000fe200078e000d */
[----:B------:R-:W2:Y:S04]  /*13f50*/  LDL.LU.64 R14, [R1+0x1120] ;  /* 0x00112000010e7983 */ /* 0x000ea80000300a00 */
[----:B------:R-:W2:Y:S02]  /*13f60*/  LDL.LU.64 R12, [R1+0x1118] ;  /* 0x00111800010c7983 */ /* 0x000ea40000300a00 */
        /* <DEDUP_REMOVED lines=38> */
[----:B------:R0:W-:Y:S04]  /*141d0*/  STL.64 [R1+0x160], R12 ;  /* 0x0001600c01007387 */ /* 0x0001e80000100a00 */
[----:B------:R1:W-:Y:S04]  /*141e0*/  STL.64 [R1+0x168], R14 ;  /* 0x0001680e01007387 */ /* 0x0003e80000100a00 */
[----:B0-----:R-:W2:Y:S01]  /*141f0*/  LDL.LU R12, [R1+0xf0] ;  /* 0x0000f000010c7983 */ /* 0x001ea20000300800 */
[----:B------:R-:W-:Y:S02]  /*14200*/  IMAD.MOV.U32 R13, RZ, RZ, R28 ;  /* 0x000000ffff0d7224 */ /* 0x000fe400078e001c */
[----:B-1----:R-:W-:-:S02]  /*14210*/  IMAD.MOV.U32 R14, RZ, RZ, R3 ;  /* 0x000000ffff0e7224 */ /* 0x002fc400078e0003 */
[----:B------:R-:W-:-:S07]  /*14220*/  IMAD.MOV.U32 R15, RZ, RZ, R2 ;  /* 0x000000ffff0f7224 */ /* 0x000fce00078e0002 */
[----:B--2---:R-:W-:-:S15]  /*14230*/  HMMA.16816.F32.BF16 R12, R16, R6, R12 ;  /* 0x00000006100c723c */ /* 0x004fde000004180c */
[----:B------:R-:W-:-:S08]  /*14240*/  NOP ;  /* 0x0000000000007918 */ /* 0x000fd00000000000 */
[----:B------:R-:W-:Y:S01]  /*14250*/  STL [R1+0x150], R12 ;  /* 0x0001500c01007387 */ /* 0x000fe20000100800 */
[----:B------:R-:W-:Y:S02]  /*14260*/  IMAD.MOV.U32 R28, RZ, RZ, R13 ;  /* 0x000000ffff1c7224 */ /* 0x000fe400078e000d */
[----:B------:R-:W-:Y:S02]  /*14270*/  IMAD.MOV.U32 R3, RZ, RZ, R14 ;  /* 0x000000ffff037224 */ /* 0x000fe400078e000e */
[----:B------:R-:W-:Y:S02]  /*14280*/  IMAD.MOV.U32 R2, RZ, RZ, R15 ;  /* 0x000000ffff027224 */ /* 0x000fe400078e000f */
[----:B------:R-:W0:Y:S04]  /*14290*/  LDSM.16.MT88.4 R12, [R5+UR4+0x4000] ;  /* 0x00400004050c783b */ /* 0x000e280008004200 */
[----:B------:R-:W-:Y:S04]  /*142a0*/  STL [R1+0xfc0], R2 ;  /* 0x000fc00201007387 */ /* 0x000fe80000100800 */
[----:B------:R-:W-:Y:S04]  /*142b0*/  STL [R1+0xfbc], R3 ;  /* 0x000fbc0301007387 */ /* 0x000fe80000100800 */
[----:B------:R-:W-:Y:S04]  /*142c0*/  STL [R1+0xfb8], R28 ;  /* 0x000fb81c01007387 */ /* 0x000fe80000100800 */
[----:B0-----:R-:W-:Y:S04]  /*142d0*/  STL.64 [R1+0xff0], R14 ;  /* 0x000ff00e01007387 */ /* 0x001fe80000100a00 */
[----:B------:R0:W-:Y:S04]  /*142e0*/  STL.64 [R1+0xfe8], R12 ;  /* 0x000fe80c01007387 */ /* 0x0001e80000100a00 */
[----:B0-----:R-:W2:Y:S04]  /*142f0*/  LDL.LU R12, [R1+0xe0] ;  /* 0x0000e000010c7983 */ /* 0x001ea80000300800 */
[----:B------:R-:W2:Y:S04]  /*14300*/  LDL.LU R13, [R1+0xe4] ;  /* 0x0000e400010d7983 */ /* 0x000ea80000300800 */
[----:B------:R-:W2:Y:S04]  /*14310*/  LDL.LU R14, [R1+0xe8] ;  /* 0x0000e800010e7983 */ /* 0x000ea80000300800 */
[----:B------:R-:W2:Y:S02]  /*14320*/  LDL.LU R15, [R1+0xec] ;  /* 0x0000ec00010f7983 */ /* 0x000ea40000300800 */
[----:B--2---:R-:W-:-:S15]  /*14330*/  HMMA.16816.F32.BF16 R16, R16, R10, R12 ;  /* 0x0000000a1010723c */ /* 0x004fde000004180c */
[----:B------:R-:W-:-:S09]  /*14340*/  NOP ;  /* 0x0000000000007918 */ /* 0x000fd20000000000 */
[----:B------:R-:W-:Y:S02]  /*14350*/  IMAD.MOV.U32 R26, RZ, RZ, R16 ;  /* 0x000000ffff1a7224 */ /* 0x000fe400078e0010 */
[----:B------:R-:W-:Y:S01]  /*14360*/  IMAD.MOV.U32 R27, RZ, RZ, R17 ;  /* 0x000000ffff1b7224 */ /* 0x000fe200078e0011 */
[----:B------:R-:W2:Y:S01]  /*14370*/  LDL.LU R16, [R1+0x60] ;  /* 0x0000600001107983 */ /* 0x000ea20000300800 */
[----:B------:R-:W-:-:S03]  /*14380*/  IMAD.MOV.U32 R23, RZ, RZ, R18 ;  /* 0x000000ffff177224 */ /* 0x000fc600078e0012 */
[----:B------:R-:W2:Y:S01]  /*14390*/  LDL.LU R17, [R1+0x64] ;  /* 0x0000640001117983 */ /* 0x000ea20000300800 */
[----:B------:R-:W-:-:S03]  /*143a0*/  IMAD.MOV.U32 R22, RZ, RZ, R19 ;  /* 0x000000ffff167224 */ /* 0x000fc600078e0013 */
[----:B------:R-:W3:Y:S04]  /*143b0*/  LDL.LU R18, [R1+0x68] ;  /* 0x0000680001127983 */ /* 0x000ee80000300800 */
[----:B------:R-:W3:Y:S04]  /*143c0*/  LDL.LU R19, [R1+0x6c] ;  /* 0x00006c0001137983 */ /* 0x000ee80000300800 */
[----:B---3--:R-:W-:Y:S04]  /*143d0*/  STL.64 [R1+0x1010], R18 ;  /* 0x0010101201007387 */ /* 0x008fe80000100a00 */
[----:B--2---:R0:W-:Y:S04]  /*143e0*/  STL.64 [R1+0x1008], R16 ;  /* 0x0010081001007387 */ /* 0x0041e80000100a00 */
[----:B0-----:R-:W2:Y:S04]  /*143f0*/  LDL.LU R16, [R1+0x20] ;  /* 0x0000200001107983 */ /* 0x001ea80000300800 */
[----:B------:R-:W2:Y:S04]  /*14400*/  LDL.LU R17, [R1+0x24] ;  /* 0x0000240001117983 */ /* 0x000ea80000300800 */
[----:B------:R-:W3:Y:S04]  /*14410*/  LDL.LU R18, [R1+0x28] ;  /* 0x0000280001127983 */ /* 0x000ee80000300800 */
[----:B------:R-:W3:Y:S01]  /*14420*/  LDL.LU R19, [R1+0x2c] ;  /* 0x00002c0001137983 */ /* 0x000ee20000300800 */
[----:B------:R-:W-:-:S02]  /*14430*/  IMAD.MOV.U32 R12, RZ, RZ, R21 ;  /* 0x000000ffff0c7224 */ /* 0x000fc400078e0015 */
[----:B------:R-:W-:Y:S01]  /*14440*/  IMAD.MOV.U32 R13, RZ, RZ, R24 ;  /* 0x000000ffff0d7224 */ /* 0x000fe200078e0018 */
[----:B---3--:R-:W-:Y:S04]  /*14450*/  STL.64 [R1+0x1040], R18 ;  /* 0x0010401201007387 */ /* 0x008fe80000100a00 */
[----:B--2---:R0:W-:Y:S04]  /*14460*/  STL.64 [R1+0x1038], R16 ;  /* 0x0010381001007387 */ /* 0x0041e80000100a00 */
[----:B0-----:R-:W2:Y:S04]  /*14470*/  LDL.LU R16, [R1+0x30] ;  /* 0x0000300001107983 */ /* 0x001ea80000300800 */
[----:B------:R-:W2:Y:S04]  /*14480*/  LDL.LU R17, [R1+0x34] ;  /* 0x0000340001117983 */ /* 0x000ea80000300800 */
[----:B------:R-:W2:Y:S04]  /*14490*/  LDL.LU R18, [R1+0x38] ;  /* 0x0000380001127983 */ /* 0x000ea80000300800 */
[----:B------:R-:W2:Y:S04]  /*144a0*/  LDL.LU R19, [R1+0x3c] ;  /* 0x00003c0001137983 */ /* 0x000ea80000300800 */
[----:B------:R-:W3:Y:S04]  /*144b0*/  LDL.LU R21, [R1+0x1090] ;  /* 0x0010900001157983 */ /* 0x000ee80000300800 */
[----:B------:R-:W4:Y:S04]  /*144c0*/  LDL.LU R24, [R1+0x108c] ;  /* 0x00108c0001187983 */ /* 0x000f280000300800 */
[----:B------:R-:W2:Y:S04]  /*144d0*/  LDL.LU R14, [R1+0x188] ;  /* 0x00018800010e7983 */ /* 0x000ea80000300800 */
[----:B------:R-:W2:Y:S04]  /*144e0*/  LDL.LU R15, [R1+0x18c] ;  /* 0x00018c00010f7983 */ /* 0x000ea80000300800 */
[----:B--2---:R-:W-:Y:S04]  /*144f0*/  STL.64 [R1+0x1000], R14 ;  /* 0x0010000e01007387 */ /* 0x004fe80000100a00 */
[----:B------:R0:W-:Y:S02]  /*14500*/  STL.64 [R1+0xff8], R12 ;  /* 0x000ff80c01007387 */ /* 0x0001e40000100a00 */
[----:B0-----:R-:W-:-:S02]  /*14510*/  IMAD.MOV.U32 R12, RZ, RZ, R20 ;  /* 0x000000ffff0c7224 */ /* 0x001fc400078e0014 */
[----:B---3--:R-:W-:Y:S01]  /*14520*/  IMAD.MOV.U32 R13, RZ, RZ, R21 ;  /* 0x000000ffff0d7224 */ /* 0x008fe200078e0015 */
[----:B------:R-:W2:Y:S04]  /*14530*/  LDL.LU R20, [R1+0x1088] ;  /* 0x0010880001147983 */ /* 0x000ea80000300800 */
[----:B------:R-:W3:Y:S01]  /*14540*/  LDL.LU R21, [R1+0x1084] ;  /* 0x0010840001157983 */ /* 0x000ee20000300800 */
[----:B----4-:R-:W-:-:S03]  /*14550*/  IMAD.MOV.U32 R14, RZ, RZ, R24 ;  /* 0x000000ffff0e7224 */ /* 0x010fc600078e0018 */
[----:B------:R-:W4:Y:S04]  /*14560*/  LDL.LU R24, [R1+0x1080] ;  /* 0x0010800001187983 */ /* 0x000f280000300800 */
[----:B------:R-:W2:Y:S04]  /*14570*/  LDL.LU R15, [R1+0xac] ;  /* 0x0000ac00010f7983 */ /* 0x000ea80000300800 */
[----:B--2---:R-:W-:Y:S04]  /*14580*/  STL.64 [R1+0x1020], R14 ;  /* 0x0010200e01007387 */ /* 0x004fe80000100a00 */
[----:B------:R0:W-:Y:S04]  /*14590*/  STL.64 [R1+0x1018], R12 ;  /* 0x0010180c01007387 */ /* 0x0001e80000100a00 */
[----:B0-----:R-:W2:Y:S01]  /*145a0*/  LDL.LU R12, [R1+0xb0] ;  /* 0x0000b000010c7983 */ /* 0x001ea20000300800 */
[----:B------:R-:W-:-:S02]  /*145b0*/  IMAD.MOV.U32 R13, RZ, RZ, R20 ;  /* 0x000000ffff0d7224 */ /* 0x000fc400078e0014 */
[----:B---3--:R-:W-:Y:S02]  /*145c0*/  IMAD.MOV.U32 R14, RZ, RZ, R21 ;  /* 0x000000ffff0e7224 */ /* 0x008fe400078e0015 */
[----:B----4-:R-:W-:Y:S01]  /*145d0*/  IMAD.MOV.U32 R15, RZ, RZ, R24 ;  /* 0x000000ffff0f7224 */ /* 0x010fe200078e0018 */
[----:B------:R-:W3:Y:S04]  /*145e0*/  LDL.LU R20, [R1+0x107c] ;  /* 0x00107c0001147983 */ /* 0x000ee80000300800 */
[----:B------:R-:W4:Y:S04]  /*145f0*/  LDL.LU R21, [R1+0x1078] ;  /* 0x0010780001157983 */ /* 0x000f280000300800 */
[----:B------:R-:W4:Y:S04]  /*14600*/  LDL.LU R24, [R1+0x1074] ;  /* 0x0010740001187983 */ /* 0x000f280000300800 */
[----:B------:R-:W-:Y:S04]  /*14610*/  STL.64 [R1+0x1030], R14 ;  /* 0x0010300e01007387 */ /* 0x000fe80000100a00 */
[----:B--2---:R0:W-:Y:S04]  /*14620*/  STL.64 [R1+0x1028], R12 ;  /* 0x0010280c01007387 */ /* 0x0041e80000100a00 */
[----:B0-----:R-:W2:Y:S04]  /*14630*/  LDL.LU R12, [R1+0xd0] ;  /* 0x0000d000010c7983 */ /* 0x001ea80000300800 */
[----:B------:R-:W2:Y:S01]  /*14640*/  LDL.LU R13, [R1+0xd4] ;  /* 0x0000d400010d7983 */ /* 0x000ea20000300800 */
[----:B---3--:R-:W-:-:S02]  /*14650*/  IMAD.MOV.U32 R14, RZ, RZ, R20 ;  /* 0x000000ffff0e7224 */ /* 0x008fc400078e0014 */
[----:B----4-:R-:W-:Y:S01]  /*14660*/  IMAD.MOV.U32 R15, RZ, RZ, R21 ;  /* 0x000000ffff0f7224 */ /* 0x010fe200078e0015 */
[----:B------:R-:W3:Y:S04]  /*14670*/  LDL.LU R20, [R1+0x1070] ;  /* 0x0010700001147983 */ /* 0x000ee80000300800 */
[----:B------:R-:W3:Y:S04]  /*14680*/  LDL.LU R21, [R1+0x106c] ;  /* 0x00106c0001157983 */ /* 0x000ee80000300800 */
[----:B------:R-:W-:Y:S04]  /*14690*/  STL.64 [R1+0x1050], R14 ;  /* 0x0010500e01007387 */ /* 0x000fe80000100a00 */
[----:B--2---:R0:W-:Y:S04]  /*146a0*/  STL.64 [R1+0x1048], R12 ;  /* 0x0010480c01007387 */ /* 0x0041e80000100a00 */
[----:B0-----:R-:W2:Y:S04]  /*146b0*/  LDL.LU R12, [R1+0xc0] ;  /* 0x0000c000010c7983 */ /* 0x001ea80000300800 */
[----:B------:R-:W2:Y:S04]  /*146c0*/  LDL.LU R13, [R1+0xc4] ;  /* 0x0000c400010d7983 */ /* 0x000ea80000300800 */
[----:B------:R-:W4:Y:S04]  /*146d0*/  LDL.LU R14, [R1+0xc8] ;  /* 0x0000c800010e7983 */ /* 0x000f280000300800 */
[----:B------:R-:W4:Y:S04]  /*146e0*/  LDL.LU R15, [R1+0xcc] ;  /* 0x0000cc00010f7983 */ /* 0x000f280000300800 */
[----:B----4-:R-:W-:Y:S04]  /*146f0*/  STL.64 [R1+0x1060], R14 ;  /* 0x0010600e01007387 */ /* 0x010fe80000100a00 */
[----:B--2---:R0:W-:Y:S04]  /*14700*/  STL.64 [R1+0x1058], R12 ;  /* 0x0010580c01007387 */ /* 0x0041e80000100a00 */
[----:B0-----:R-:W3:Y:S04]  /*14710*/  LDL.LU R12, [R1+0x70] ;  /* 0x00007000010c7983 */ /* 0x001ee80000300800 */
[----:B------:R-:W3:Y:S04]  /*14720*/  LDL.LU R13, [R1+0x74] ;  /* 0x00007400010d7983 */ /* 0x000ee80000300800 */
[----:B------:R-:W3:Y:S04]  /*14730*/  LDL.LU R14, [R1+0x78] ;  /* 0x00007800010e7983 */ /* 0x000ee80000300800 */
[----:B------:R-:W3:Y:S01]  /*14740*/  LDL.LU R15, [R1+0x7c] ;  /* 0x00007c00010f7983 */ /* 0x000ee20000300800 */
[----:B------:R-:W-:-:S03]  /*14750*/  IMAD.MOV.U32 R10, RZ, RZ, R25 ;  /* 0x000000ffff0a7224 */ /* 0x000fc600078e0019 */
[----:B------:R-:W2:Y:S04]  /*14760*/  LDL.LU R25, [R1+0x1068] ;  /* 0x0010680001197983 */ /* 0x000ea80000300800 */
[----:B------:R-:W-:Y:S04]  /*14770*/  STL [R1+0xfe0], R22 ;  /* 0x000fe01601007387 */ /* 0x000fe80000100800 */
[----:B------:R-:W-:Y:S04]  /*14780*/  STL [R1+0xfdc], R23 ;  /* 0x000fdc1701007387 */ /* 0x000fe80000100800 */
[----:B------:R-:W-:Y:S04]  /*14790*/  STL [R1+0xfd8], R27 ;  /* 0x000fd81b01007387 */ /* 0x000fe80000100800 */
[----:B------:R-:W-:Y:S01]  /*147a0*/  STL [R1+0xfc4], R26 ;  /* 0x000fc41a01007387 */ /* 0x000fe20000100800 */
[----:B---3--:R-:W-:-:S15]  /*147b0*/  HMMA.16816.F32.BF16 R12, R16, R20, R12 ;  /* 0x00000014100c723c */ /* 0x008fde000004180c */
[----:B------:R-:W-:-:S08]  /*147c0*/  NOP ;  /* 0x0000000000007918 */ /* 0x000fd00000000000 */
[----:B------:R-:W-:Y:S04]  /*147d0*/  STL.64 [R1+0x130], R12 ;  /* 0x0001300c01007387 */ /* 0x000fe80000100a00 */
[----:B------:R-:W-:Y:S04]  /*147e0*/  STL.64 [R1+0x138], R14 ;  /* 0x0001380e01007387 */ /* 0x000fe80000100a00 */
[----:B------:R-:W0:Y:S02]  /*147f0*/  LDSM.16.MT88.4 R12, [R5+UR4+0x4080] ;  /* 0x00408004050c783b */ /* 0x000e240008004200 */
[----:B0-----:R-:W-:-:S02]  /*14800*/  IMAD.MOV.U32 R23, RZ, RZ, R14 ;  /* 0x000000ffff177224 */ /* 0x001fc400078e000e */
[----:B------:R0:W-:Y:S01]  /*14810*/  STL [R1+0x70], R12 ;  /* 0x0000700c01007387 */ /* 0x0001e20000100800 */
[----:B------:R-:W-:Y:S02]  /*14820*/  IMAD.MOV.U32 R27, RZ, RZ, R15 ;  /* 0x000000ffff1b7224 */ /* 0x000fe400078e000f */
[----:B------:R-:W-:Y:S01]  /*14830*/  IMAD.MOV.U32 R22, RZ, RZ, R13 ;  /* 0x000000ffff167224 */ /* 0x000fe200078e000d */
        /* <DEDUP_REMOVED lines=28> */
[----:B------:R-:W2:Y:S01]  /*14a00*/  LDL.LU.64 R16, [R1+0x1008] ;  /* 0x0010080001107983 */ /* 0x000ea20000300a00 */
[----:B------:R-:W-:-:S03]  /*14a10*/  IMAD.MOV.U32 R11, RZ, RZ, R4 ;  /* 0x000000ffff0b7224 */ /* 0x000fc600078e0004 */
[----:B------:R-:W0:Y:S01]  /*14a20*/  LDSM.16.MT88.4 R4, [R5+UR4+0x4180] ;  /* 0x004180040504783b */ /* 0x000e220008004200 */
[----:B--2---:R-:W-:-:S15]  /*14a30*/  HMMA.16816.F32.BF16 R12, R16, R20, R12 ;  /* 0x00000014100c723c */ /* 0x004fde000004180c */
[----:B------:R-:W-:-:S08]  /*14a40*/  NOP ;  /* 0x0000000000007918 */ /* 0x000fd00000000000 */
[----:B------:R-:W-:Y:S04]  /*14a50*/  STL.64 [R1+0xf0], R12 ;  /* 0x0000f00c01007387 */ /* 0x000fe80000100a00 */
[----:B------:R1:W-:Y:S04]  /*14a60*/  STL.64 [R1+0xf8], R14 ;  /* 0x0000f80e01007387 */ /* 0x0003e80000100a00 */
[----:B-1----:R-:W2:Y:S04]  /*14a70*/  LDL.LU.64 R14, [R1+0x1000] ;  /* 0x00100000010e7983 */ /* 0x002ea80000300a00 */
[----:B------:R-:W2:Y:S04]  /*14a80*/  LDL.LU.64 R12, [R1+0xff8] ;  /* 0x000ff800010c7983 */ /* 0x000ea80000300a00 */
[----:B0-----:R-:W-:Y:S04]  /*14a90*/  STL.64 [R1+0xf78], R6 ;  /* 0x000f780601007387 */ /* 0x001fe80000100a00 */
[----:B------:R0:W-:Y:S04]  /*14aa0*/  STL.64 [R1+0xf70], R4 ;  /* 0x000f700401007387 */ /* 0x0001e80000100a00 */
[----:B0-----:R-:W3:Y:S04]  /*14ab0*/  LDL.LU R4, [R1+0x90] ;  /* 0x0000900001047983 */ /* 0x001ee80000300800 */
[----:B------:R-:W3:Y:S04]  /*14ac0*/  LDL.LU R5, [R1+0x94] ;  /* 0x0000940001057983 */ /* 0x000ee80000300800 */
[----:B------:R-:W3:Y:S01]  /*14ad0*/  LDL.LU R6, [R1+0x98] ;  /* 0x0000980001067983 */ /* 0x000ee20000300800 */
[----:B------:R-:W-:-:S07]  /*14ae0*/  IMAD.MOV.U32 R7, RZ, RZ, R0 ;  /* 0x000000ffff077224 */ /* 0x000fce00078e0000 */
[----:B---3--:R-:W-:Y:S01]  /*14af0*/  HMMA.16816.F32.BF16 R4, R16, R24, R4 ;  /* 0x000000181004723c */ /* 0x008fe20000041804 */
[----:B------:R-:W-:-:S15]  /*14b00*/  LDSM.16.MT88.4 R16, [R29+UR4+0x6000] ;  /* 0x006000041d10783b */ /* 0x000fde0008004200 */
[----:B------:R-:W-:-:S07]  /*14b10*/  NOP ;  /* 0x0000000000007918 */ /* 0x000fce0000000000 */
[----:B------:R-:W-:Y:S04]  /*14b20*/  STL.64 [R1+0xe0], R4 ;  /* 0x0000e00401007387 */ /* 0x000fe80000100a00 */
[----:B------:R-:W-:Y:S04]  /*14b30*/  STL.64 [R1+0xe8], R6 ;  /* 0x0000e80601007387 */ /* 0x000fe80000100a00 */
[----:B------:R-:W0:Y:S01]  /*14b40*/  LDSM.16.MT88.4 R4, [R29+UR4+0x6080] ;  /* 0x006080041d04783b */ /* 0x000e220008004200 */
[----:B--2---:R-:W-:Y:S03]  /*14b50*/  HMMA.16816.F32.BF16 R12, R8, R20, R12 ;  /* 0x00000014080c723c */ /* 0x004fe6000004180c */
[----:B0-----:R-:W-:Y:S04]  /*14b60*/  STL.64 [R1+0x30], R4 ;  /* 0x0000300401007387 */ /* 0x001fe80000100a00 */
[----:B------:R-:W-:Y:S04]  /*14b70*/  STL.64 [R1+0x40], R16 ;  /* 0x0000401001007387 */ /* 0x000fe80000100a00 */
[----:B------:R-:W-:Y:S04]  /*14b80*/  STL.64 [R1+0x48], R18 ;  /* 0x0000481201007387 */ /* 0x000fe80000100a00 */
[----:B------:R-:W-:Y:S01]  /*14b90*/  STL [R1+0x38], R6 ;  /* 0x0000380601007387 */ /* 0x000fe20000100800 */
[----:B------:R-:W-:-:S03]  /*14ba0*/  IMAD.MOV.U32 R0, RZ, RZ, R7 ;  /* 0x000000ffff007224 */ /* 0x000fc600078e0007 */
[----:B------:R-:W0:Y:S04]  /*14bb0*/  LDSM.16.MT88.4 R4, [R29+UR4+0x6100] ;  /* 0x006100041d04783b */ /* 0x000e280008004200 */
[----:B------:R1:W-:Y:S02]  /*14bc0*/  STL [R1+0xf6c], R0 ;  /* 0x000f6c0001007387 */ /* 0x0003e40000100800 */
[----:B-1----:R-:W-:-:S05]  /*14bd0*/  LOP3.LUT R0, R29, 0x40, RZ, 0x3c, !PT ;  /* 0x000000401d007812 */ /* 0x002fca00078e3cff */
[----:B------:R-:W-:Y:S04]  /*14be0*/  LDSM.16.MT88.4 R16, [R0+UR4+0x6080] ;  /* 0x006080040010783b */ /* 0x000fe80008004200 */
[----:B0-----:R-:W-:Y:S04]  /*14bf0*/  STL.64 [R1+0x20], R4 ;  /* 0x0000200401007387 */ /* 0x001fe80000100a00 */
[----:B------:R-:W-:Y:S04]  /*14c00*/  STL.64 [R1+0x28], R6 ;  /* 0x0000280601007387 */ /* 0x000fe80000100a00 */
[----:B------:R-:W0:Y:S04]  /*14c10*/  LDSM.16.MT88.4 R4, [R29+UR4+0x6180] ;  /* 0x006180041d04783b */ /* 0x000e280008004200 */
[----:B------:R-:W-:Y:S04]  /*14c20*/  STL [R1+0xd6c], R29 ;  /* 0x000d6c1d01007387 */ /* 0x000fe80000100800 */
[----:B------:R-:W-:Y:S04]  /*14c30*/  STL.64 [R1+0xd0], R12 ;  /* 0x0000d00c01007387 */ /* 0x000fe80000100a00 */
[----:B------:R-:W-:Y:S04]  /*14c40*/  STL.64 [R1+0xd8], R14 ;  /* 0x0000d80e01007387 */ /* 0x000fe80000100a00 */
[----:B------:R-:W1:Y:S04]  /*14c50*/  LDSM.16.MT88.4 R12, [R0+UR4+0x6000] ;  /* 0x00600004000c783b */ /* 0x000e680008004200 */
[----:B0-----:R0:W-:Y:S04]  /*14c60*/  STL.64 [R1+0x10], R4 ;  /* 0x0000100401007387 */ /* 0x0011e80000100a00 */
[----:B------:R2:W-:Y:S04]  /*14c70*/  STL.64 [R1+0x18], R6 ;  /* 0x0000180601007387 */ /* 0x0005e80000100a00 */
[----:B0-----:R-:W3:Y:S04]  /*14c80*/  LDL.LU R4, [R1+0x160] ;  /* 0x0001600001047983 */ /* 0x001ee80000300800 */
[----:B-1----:R0:W-:Y:S04]  /*14c90*/  STL.64 [R1], R12 ;  /* 0x0000000c01007387 */ /* 0x0021e80000100a00 */
[----:B------:R1:W-:Y:S04]  /*14ca0*/  STL.64 [R1+0x8], R14 ;  /* 0x0000080e01007387 */ /* 0x0003e80000100a00 */
[----:B------:R-:W3:Y:S04]  /*14cb0*/  LDL.LU R5, [R1+0x164] ;  /* 0x0001640001057983 */ /* 0x000ee80000300800 */
[----:B--2---:R-:W2:Y:S04]  /*14cc0*/  LDL.LU R6, [R1+0x168] ;  /* 0x0001680001067983 */ /* 0x004ea80000300800 */
[----:B------:R-:W2:Y:S04]  /*14cd0*/  LDL.LU R7, [R1+0x16c] ;  /* 0x00016c0001077983 */ /* 0x000ea80000300800 */
[----:B0-----:R-:W4:Y:S04]  /*14ce0*/  LDL.LU R12, [R1+0x1a0] ;  /* 0x0001a000010c7983 */ /* 0x001f280000300800 */
[----:B------:R-:W4:Y:S04]  /*14cf0*/  LDL.LU R13, [R1+0x1a4] ;  /* 0x0001a400010d7983 */ /* 0x000f280000300800 */
[----:B-1----:R-:W4:Y:S04]  /*14d00*/  LDL.LU R14, [R1+0x1a8] ;  /* 0x0001a800010e7983 */ /* 0x002f280000300800 */
[----:B------:R-:W4:Y:S04]  /*14d10*/  LDL.LU R15, [R1+0x1ac] ;  /* 0x0001ac00010f7983 */ /* 0x000f280000300800 */
[----:B--2---:R-:W-:Y:S04]  /*14d20*/  STL.64 [R1+0xf88], R6 ;  /* 0x000f880601007387 */ /* 0x004fe80000100a00 */
[----:B---3--:R0:W-:Y:S04]  /*14d30*/  STL.64 [R1+0xf80], R4 ;  /* 0x000f800401007387 */ /* 0x0081e80000100a00 */
[----:B0-----:R-:W2:Y:S04]  /*14d40*/  LDL.LU R4, [R1+0x170] ;  /* 0x0001700001047983 */ /* 0x001ea80000300800 */
[----:B------:R-:W2:Y:S04]  /*14d50*/  LDL.LU R5, [R1+0x174] ;  /* 0x0001740001057983 */ /* 0x000ea80000300800 */
[----:B------:R-:W3:Y:S04]  /*14d60*/  LDL.LU R6, [R1+0x178] ;  /* 0x0001780001067983 */ /* 0x000ee80000300800 */
[----:B------:R-:W3:Y:S04]  /*14d70*/  LDL.LU R7, [R1+0x17c] ;  /* 0x00017c0001077983 */ /* 0x000ee80000300800 */
[----:B---3--:R-:W-:Y:S04]  /*14d80*/  STL.64 [R1+0xfa0], R6 ;  /* 0x000fa00601007387 */ /* 0x008fe80000100a00 */
[----:B--2---:R0:W-:Y:S04]  /*14d90*/  STL.64 [R1+0xf98], R4 ;  /* 0x000f980401007387 */ /* 0x0041e80000100a00 */
        /* <DEDUP_REMOVED lines=10> */
[----:B----4-:R-:W-:Y:S03]  /*14e40*/  HMMA.16816.F32.BF16 R8, R8, R24, R12 ;  /* 0x000000180808723c */ /* 0x010fe6000004180c */
[----:B---3--:R-:W-:Y:S04]  /*14e50*/  STL.64 [R1+0xfd0], R6 ;  /* 0x000fd00601007387 */ /* 0x008fe80000100a00 */
[----:B--2---:R0:W-:Y:S04]  /*14e60*/  STL.64 [R1+0xfc8], R4 ;  /* 0x000fc80401007387 */ /* 0x0041e80000100a00 */
[----:B0-----:R-:W2:Y:S04]  /*14e70*/  LDL.LU R4, [R1+0x1d0] ;  /* 0x0001d00001047983 */ /* 0x001ea80000300800 */
[----:B------:R-:W2:Y:S04]  /*14e80*/  LDL.LU R5, [R1+0x1d4] ;  /* 0x0001d40001057983 */ /* 0x000ea80000300800 */
[----:B------:R-:W2:Y:S04]  /*14e90*/  LDL.LU R6, [R1+0x1d8] ;  /* 0x0001d80001067983 */ /* 0x000ea80000300800 */
[----:B------:R-:W2:Y:S04]  /*14ea0*/  LDL.LU R7, [R1+0x1dc] ;  /* 0x0001dc0001077983 */ /* 0x000ea80000300800 */
[----:B------:R-:W-:Y:S04]  /*14eb0*/  STL.64 [R1+0xe90], R18 ;  /* 0x000e901201007387 */ /* 0x000fe80000100a00 */
[----:B------:R0:W-:Y:S04]  /*14ec0*/  STL.64 [R1+0xe88], R16 ;  /* 0x000e881001007387 */ /* 0x0001e80000100a00 */
[----:B0-----:R-:W3:Y:S04]  /*14ed0*/  LDL.LU R16, [R1+0x1b0] ;  /* 0x0001b00001107983 */ /* 0x001ee80000300800 */
[----:B------:R-:W3:Y:S04]  /*14ee0*/  LDL.LU R17, [R1+0x1b4] ;  /* 0x0001b40001117983 */ /* 0x000ee80000300800 */
[----:B------:R-:W3:Y:S04]  /*14ef0*/  LDL.LU R18, [R1+0x1b8] ;  /* 0x0001b80001127983 */ /* 0x000ee80000300800 */
[----:B------:R-:W3:Y:S04]  /*14f00*/  LDL.LU R19, [R1+0x1bc] ;  /* 0x0001bc0001137983 */ /* 0x000ee80000300800 */
[----:B------:R-:W2:Y:S04]  /*14f10*/  LDL.LU.64 R14, [R1+0xff0] ;  /* 0x000ff000010e7983 */ /* 0x000ea80000300a00 */
[----:B------:R-:W2:Y:S04]  /*14f20*/  LDL.LU.64 R12, [R1+0xfe8] ;  /* 0x000fe800010c7983 */ /* 0x000ea80000300a00 */
[----:B------:R-:W-:Y:S04]  /*14f30*/  STL.64 [R1+0xb0], R8 ;  /* 0x0000b00801007387 */ /* 0x000fe80000100a00 */
[----:B------:R-:W-:Y:S04]  /*14f40*/  STL.64 [R1+0xb8], R10 ;  /* 0x0000b80a01007387 */ /* 0x000fe80000100a00 */
[----:B------:R-:W0:Y:S04]  /*14f50*/  LDSM.16.MT88.4 R8, [R0+UR4+0x6100] ;  /* 0x006100040008783b */ /* 0x000e280008004200 */
[----:B0-----:R0:W-:Y:S04]  /*14f60*/  STL.64 [R1+0xe70], R10 ;  /* 0x000e700a01007387 */ /* 0x0011e80000100a00 */
[----:B------:R1:W-:Y:S01]  /*14f70*/  STL.64 [R1+0xe68], R8 ;  /* 0x000e680801007387 */ /* 0x0003e20000100a00 */
[----:B0-----:R-:W-:-:S03]  /*14f80*/  IMAD.MOV.U32 R10, RZ, RZ, R23 ;  /* 0x000000ffff0a7224 */ /* 0x001fc600078e0017 */
[----:B-1----:R-:W4:Y:S01]  /*14f90*/  LDL.LU R8, [R1+0x70] ;  /* 0x0000700001087983 */ /* 0x002f220000300800 */
[----:B------:R-:W-:-:S03]  /*14fa0*/  IMAD.MOV.U32 R9, RZ, RZ, R22 ;  /* 0x000000ffff097224 */ /* 0x000fc600078e0016 */
[----:B------:R-:W4:Y:S04]  /*14fb0*/  LDL.LU R22, [R1+0xfe0] ;  /* 0x000fe00001167983 */ /* 0x000f280000300800 */
[----:B------:R-:W4:Y:S01]  /*14fc0*/  LDL.LU R23, [R1+0xfdc] ;  /* 0x000fdc0001177983 */ /* 0x000f220000300800 */
[----:B------:R-:W-:-:S03]  /*14fd0*/  IMAD.MOV.U32 R11, RZ, RZ, R27 ;  /* 0x000000ffff0b7224 */ /* 0x000fc600078e001b */
[----:B------:R-:W4:Y:S01]  /*14fe0*/  LDL.LU R27, [R1+0xfd8] ;  /* 0x000fd800011b7983 */ /* 0x000f220000300800 */
[----:B--2---:R-:W-:-:S15]  /*14ff0*/  HMMA.16816.F32.BF16 R4, R12, R20, R4 ;  /* 0x000000140c04723c */ /* 0x004fde0000041804 */
[----:B------:R-:W-:-:S08]  /*15000*/  NOP ;  /* 0x0000000000007918 */ /* 0x000fd00000000000 */
[----:B------:R-:W-:Y:S04]  /*15010*/  STL.64 [R1+0xc0], R4 ;  /* 0x0000c00401007387 */ /* 0x000fe80000100a00 */
[----:B------:R0:W-:Y:S04]  /*15020*/  STL.64 [R1+0xc8], R6 ;  /* 0x0000c80601007387 */ /* 0x0001e80000100a00 */
[----:B0-----:R-:W4:Y:S04]  /*15030*/  LDL.LU.64 R6, [R1+0xfd0] ;  /* 0x000fd00001067983 */ /* 0x001f280000300a00 */
[----:B------:R-:W4:Y:S01]  /*15040*/  LDL.LU.64 R4, [R1+0xfc8] ;  /* 0x000fc80001047983 */ /* 0x000f220000300a00 */
[----:B---3--:R-:W-:Y:S03]  /*15050*/  HMMA.16816.F32.BF16 R16, R12, R24, R16 ;  /* 0x000000180c10723c */ /* 0x008fe60000041810 */
[----:B------:R-:W0:Y:S04]  /*15060*/  LDSM.16.MT88.4 R12, [R0+UR4+0x6180] ;  /* 0x00618004000c783b */ /* 0x000e280008004200 */
[----:B0-----:R0:W-:-:S15]  /*15070*/  STL.64 [R1+0xe50], R14 ;  /* 0x000e500e01007387 */ /* 0x0011de0000100a00 */
[----:B------:R-:W-:-:S01]  /*15080*/  NOP ;  /* 0x0000000000007918 */ /* 0x000fc20000000000 */
[----:B------:R-:W-:Y:S04]  /*15090*/  STL.64 [R1+0xa0], R16 ;  /* 0x0000a01001007387 */ /* 0x000fe80000100a00 */
[----:B------:R-:W-:Y:S04]  /*150a0*/  STL.64 [R1+0xa8], R18 ;  /* 0x0000a81201007387 */ /* 0x000fe80000100a00 */
[----:B------:R1:W-:Y:S01]  /*150b0*/  STL.64 [R1+0xe48], R12 ;  /* 0x000e480c01007387 */ /* 0x0003e20000100a00 */
[----:B0-----:R-:W-:Y:S02]  /*150c0*/  IMAD.MOV.U32 R14, RZ, RZ, R3 ;  /* 0x000000ffff0e7224 */ /* 0x001fe400078e0003 */
[----:B-1----:R-:W-:-:S02]  /*150d0*/  IMAD.MOV.U32 R12, RZ, RZ, R26 ;  /* 0x000000ffff0c7224 */ /* 0x002fc400078e001a */
[----:B------:R-:W-:Y:S01]  /*150e0*/  IMAD.MOV.U32 R13, RZ, RZ, R2 ;  /* 0x000000ffff0d7224 */ /* 0x000fe200078e0002 */
[----:B------:R-:W2:Y:S04]  /*150f0*/  LDL.LU R26, [R1+0xfc4] ;  /* 0x000fc400011a7983 */ /* 0x000ea80000300800 */
[----:B------:R-:W3:Y:S04]  /*15100*/  LDL.LU R2, [R1+0xfc0] ;  /* 0x000fc00001027983 */ /* 0x000ee80000300800 */
[----:B------:R-:W3:Y:S01]  /*15110*/  LDL.LU R3, [R1+0xfbc] ;  /* 0x000fbc0001037983 */ /* 0x000ee20000300800 */
[----:B------:R-:W-:-:S03]  /*15120*/  IMAD.MOV.U32 R15, RZ, RZ, R28 ;  /* 0x000000ffff0f7224 */ /* 0x000fc600078e001c */
[----:B------:R-:W3:Y:S01]  /*15130*/  LDL.LU R28, [R1+0xfb8] ;  /* 0x000fb800011c7983 */ /* 0x000ee20000300800 */
[----:B----4-:R-:W-:-:S15]  /*15140*/  HMMA.16816.F32.BF16 R4, R8, R20, R4 ;  /* 0x000000140804723c */ /* 0x010fde0000041804 */
[----:B------:R-:W-:-:S09]  /*15150*/  NOP ;  /* 0x0000000000007918 */ /* 0x000fd20000000000 */
[----:B------:R-:W-:Y:S02]  /*15160*/  IMAD.MOV.U32 R17, RZ, RZ, R6 ;  /* 0x000000ffff117224 */ /* 0x000fe400078e0006 */
[----:B------:R-:W-:Y:S02]  /*15170*/  IMAD.MOV.U32 R16, RZ, RZ, R7 ;  /* 0x000000ffff107224 */ /* 0x000fe400078e0007 */
[----:B------:R-:W-:Y:S02]  /*15180*/  IMAD.MOV.U32 R19, RZ, RZ, R4 ;  /* 0x000000ffff137224 */ /* 0x000fe400078e0004 */
[----:B------:R-:W-:Y:S01]  /*15190*/  IMAD.MOV.U32 R18, RZ, RZ, R5 ;  /* 0x000000ffff127224 */ /* 0x000fe200078e0005 */
[----:B------:R-:W4:Y:S04]  /*151a0*/  LDL.LU.64 R6, [R1+0xfb0] ;  /* 0x000fb00001067983 */ /* 0x000f280000300a00 */
[----:B------:R-:W4:Y:S02]  /*151b0*/  LDL.LU.64 R4, [R1+0xfa8] ;  /* 0x000fa80001047983 */ /* 0x000f240000300a00 */
[----:B----4-:R-:W-:Y:S02]  /*151c0*/  HMMA.16816.F32.BF16 R8, R8, R24, R4 ;  /* 0x000000180808723c */ /* 0x010fe40000041804 */
[----:B------:R-:W4:Y:S04]  /*151d0*/  LDL.LU.64 R6, [R1+0xfa0] ;  /* 0x000fa00001067983 */ /* 0x000f280000300a00 */
[----:B------:R-:W4:-:S15]  /*151e0*/  LDL.LU.64 R4, [R1+0xf98] ;  /* 0x000f980001047983 */ /* 0x000f1e0000300a00 */
[----:B------:R-:W-:-:S02]  /*151f0*/  NOP ;  /* 0x0000000000007918 */ /* 0x000fc40000000000 */
[----:B------:R-:W-:Y:S04]  /*15200*/  STL.64 [R1+0xe80], R10 ;  /* 0x000e800a01007387 */ /* 0x000fe80000100a00 */
[----:B------:R2:W-:Y:S02]  /*15210*/  STL.64 [R1+0xe78], R8 ;  /* 0x000e780801007387 */ /* 0x0005e40000100a00 */
[----:B--2---:R-:W-:Y:S02]  /*15220*/  IMAD.MOV.U32 R8, RZ, RZ, R26 ;  /* 0x000000ffff087224 */ /* 0x004fe400078e001a */
[----:B------:R-:W-:Y:S01]  /*15230*/  IMAD.MOV.U32 R9, RZ, RZ, R27 ;  /* 0x000000ffff097224 */ /* 0x000fe200078e001b */
[----:B------:R-:W2:Y:S04]  /*15240*/  LDL.LU R26, [R1+0xf94] ;  /* 0x000f9400011a7983 */ /* 0x000ea80000300800 */
[----:B------:R-:W2:Y:S01]  /*15250*/  LDL.LU R27, [R1+0xf90] ;  /* 0x000f9000011b7983 */ /* 0x000ea20000300800 */
[----:B------:R-:W-:-:S02]  /*15260*/  IMAD.MOV.U32 R10, RZ, RZ, R23 ;  /* 0x000000ffff0a7224 */ /* 0x000fc400078e0017 */
[----:B------:R-:W-:Y:S01]  /*15270*/  IMAD.MOV.U32 R11, RZ, RZ, R22 ;  /* 0x000000ffff0b7224 */ /* 0x000fe200078e0016 */
[----:B----4-:R-:W-:-:S15]  /*15280*/  HMMA.16816.F32.BF16 R4, R12, R20, R4 ;  /* 0x000000140c04723c */ /* 0x010fde0000041804 */
[----:B------:R-:W-:-:S08]  /*15290*/  NOP ;  /* 0x0000000000007918 */ /* 0x000fd00000000000 */
[----:B------:R0:W-:Y:S01]  /*152a0*/  STL [R1+0x70], R4 ;  /* 0x0000700401007387 */ /* 0x0001e20000100800 */
[----:B------:R-:W-:Y:S02]  /*152b0*/  IMAD.MOV.U32 R22, RZ, RZ, R6 ;  /* 0x000000ffff167224 */ /* 0x000fe400078e0006 */
[----:B------:R-:W-:Y:S02]  /*152c0*/  IMAD.MOV.U32 R23, RZ, RZ, R7 ;  /* 0x000000ffff177224 */ /* 0x000fe400078e0007 */
[----:B------:R-:W-:Y:S01]  /*152d0*/  IMAD.MOV.U32 R0, RZ, RZ, R5 ;  /* 0x000000ffff007224 */ /* 0x000fe200078e0005 */
[----:B------:R-:W4:Y:S04]  /*152e0*/  LDL.LU.64 R6, [R1+0xf88] ;  /* 0x000f880001067983 */ /* 0x000f280000300a00 */
[----:B0-----:R-:W4:Y:S02]  /*152f0*/  LDL.LU.64 R4, [R1+0xf80] ;  /* 0x000f800001047983 */ /* 0x001f240000300a00 */
[----:B----4-:R-:W-:Y:S02]  /*15300*/  HMMA.16816.F32.BF16 R12, R12, R24, R4 ;  /* 0x000000180c0c723c */ /* 0x010fe40000041804 */
[----:B------:R-:W4:Y:S04]  /*15310*/  LDL.LU.64 R6, [R1+0xf78] ;  /* 0x000f780001067983 */ /* 0x000f280000300a00 */
[----:B------:R-:W4:-:S15]  /*15320*/  LDL.LU.64 R4, [R1+0xf70] ;  /* 0x000f700001047983 */ /* 0x000f1e0000300a00 */
[----:B------:R-:W-:-:S02]  /*15330*/  NOP ;  /* 0x0000000000007918 */ /* 0x000fc40000000000 */
[----:B------:R-:W-:Y:S04]  /*15340*/  STL.64 [R1+0xe60], R14 ;  /* 0x000e600e01007387 */ /* 0x000fe80000100a00 */
[----:B------:R0:W-:Y:S04]  /*15350*/  STL.64 [R1+0xe58], R12 ;  /* 0x000e580c01007387 */ /* 0x0001e80000100a00 */
[----:B0-----:R-:W4:Y:S01]  /*15360*/  LDL.LU R12, [R1+0x150] ;  /* 0x00015000010c7983 */ /* 0x001f220000300800 */
[----:B---3--:R-:W-:Y:S02]  /*15370*/  IMAD.MOV.U32 R13, RZ, RZ, R28 ;  /* 0x000000ffff0d7224 */ /* 0x008fe400078e001c */
[----:B------:R-:W-:-:S02]  /*15380*/  IMAD.MOV.U32 R14, RZ, RZ, R3 ;  /* 0x000000ffff0e7224 */ /* 0x000fc400078e0003 */
[----:B------:R-:W-:Y:S01]  /*15390*/  IMAD.MOV.U32 R15, RZ, RZ, R2 ;  /* 0x000000ffff0f7224 */ /* 0x000fe200078e0002 */
[----:B--2---:R-:W-:Y:S06]  /*153a0*/  STL.64 [R1+0xf58], R26 ;  /* 0x000f581a01007387 */ /* 0x004fec0000100a00 */
[C---:B----4-:R-:W-:Y:S06]  /*153b0*/  HMMA.16816.F32.BF16 R12, R4.reuse, R20, R12 ;  /* 0x00000014040c723c */ /* 0x050fec000004180c */
[----:B------:R-:W-:Y:S07]  /*153c0*/  HMMA.16816.F32.BF16 R4, R4, R24, R8 ;  /* 0x000000180404723c */ /* 0x000fee0000041808 */
[----:B------:R-:W-:-:S02]  /*153d0*/  IMAD.MOV.U32 R10, RZ, RZ, R17 ;  /* 0x000000ffff0a7224 */ /* 0x000fc400078e0011 */
[----:B------:R-:W-:Y:S02]  /*153e0*/  IMAD.MOV.U32 R11, RZ, RZ, R16 ;  /* 0x000000ffff0b7224 */ /* 0x000fe400078e0010 */
[----:B------:R-:W-:Y:S02]  /*153f0*/  IMAD.MOV.U32 R8, RZ, RZ, R19 ;  /* 0x000000ffff087224 */ /* 0x000fe400078e0013 */
[----:B------:R-:W-:Y:S01]  /*15400*/  IMAD.MOV.U32 R9, RZ, RZ, R18 ;  /* 0x000000ffff097224 */ /* 0x000fe200078e0012 */
[----:B------:R-:W-:Y:S04]  /*15410*/  STL.64 [R1+0xea0], R10 ;  /* 0x000ea00a01007387 */ /* 0x000fe80000100a00 */
[----:B------:R0:W-:Y:S04]  /*15420*/  STL.64 [R1+0xe98], R8 ;  /* 0x000e980801007387 */ /* 0x0001e80000100a00 */
[----:B------:R-:W2:Y:S04]  /*15430*/  LDL.LU R16, [R1] ;  /* 0x0000000001107983 */ /* 0x000ea80000300800 */
        /* <DEDUP_REMOVED lines=9> */
[----:B-1----:R-:W4:Y:S04]  /*154d0*/  LDL.LU R16, [R1+0x10] ;  /* 0x0000100001107983 */ /* 0x002f280000300800 */
[----:B------:R-:W4:Y:S04]  /*154e0*/  LDL.LU R17, [R1+0x14] ;  /* 0x0000140001117983 */ /* 0x000f280000300800 */
[----:B------:R-:W2:Y:S04]  /*154f0*/  LDL.LU R18, [R1+0x18] ;  /* 0x0000180001127983 */ /* 0x000ea80000300800 */
[----:B------:R-:W2:Y:S04]  /*15500*/  LDL.LU R19, [R1+0x1c] ;  /* 0x00001c0001137983 */ /* 0x000ea80000300800 */
[----:B--2---:R-:W-:Y:S04]  /*15510*/  STL.64 [R1+0xef0], R18 ;  /* 0x000ef01201007387 */ /* 0x004fe80000100a00 */
[----:B----4-:R0:W-:Y:S04]  /*15520*/  STL.64 [R1+0xee8], R16 ;  /* 0x000ee81001007387 */ /* 0x0101e80000100a00 */
[----:B0-----:R-:W2:Y:S04]  /*15530*/  LDL.LU R16, [R1+0x20] ;  /* 0x0000200001107983 */ /* 0x001ea80000300800 */
[----:B------:R-:W2:Y:S04]  /*15540*/  LDL.LU R17, [R1+0x24] ;  /* 0x0000240001117983 */ /* 0x000ea80000300800 */
[----:B------:R-:W4:Y:S04]  /*15550*/  LDL.LU R18, [R1+0x28] ;  /* 0x0000280001127983 */ /* 0x000f280000300800 */
[----:B------:R-:W4:Y:S04]  /*15560*/  LDL.LU R19, [R1+0x2c] ;  /* 0x00002c0001137983 */ /* 0x000f280000300800 */
[----:B----4-:R-:W-:Y:S04]  /*15570*/  STL.64 [R1+0xf20], R18 ;  /* 0x000f201201007387 */ /* 0x010fe80000100a00 */
[----:B--2---:R-:W-:Y:S04]  /*15580*/  STL.64 [R1+0xf18], R16 ;  /* 0x000f181001007387 */ /* 0x004fe80000100a00 */
[----:B---3--:R-:W-:Y:S04]  /*15590*/  STL.64 [R1+0xeb0], R10 ;  /* 0x000eb00a01007387 */ /* 0x008fe80000100a00 */
[----:B------:R0:W-:Y:S04]  /*155a0*/  STL.64 [R1+0xea8], R8 ;  /* 0x000ea80801007387 */ /* 0x0001e80000100a00 */
        /* <DEDUP_REMOVED lines=10> */
[----:B------:R-:W4:Y:S04]  /*15650*/  LDL.LU R16, [R1+0x100] ;  /* 0x0001000001107983 */ /* 0x000f280000300800 */
        /* <DEDUP_REMOVED lines=10> */
[----:B--2---:R0:W-:Y:S04]  /*15700*/  STL.64 [R1+0xf38], R16 ;  /* 0x000f381001007387 */ /* 0x0041e80000100a00 */
[----:B0-----:R-:W2:Y:S04]  /*15710*/  LDL.LU R16, [R1+0x40] ;  /* 0x0000400001107983 */ /* 0x001ea80000300800 */
[----:B------:R-:W2:Y:S04]  /*15720*/  LDL.LU R17, [R1+0x44] ;  /* 0x0000440001117983 */ /* 0x000ea80000300800 */
[----:B------:R-:W2:Y:S04]  /*15730*/  LDL.LU R18, [R1+0x48] ;  /* 0x0000480001127983 */ /* 0x000ea80000300800 */
[----:B------:R-:W2:Y:S04]  /*15740*/  LDL.LU R19, [R1+0x4c] ;  /* 0x00004c0001137983 */ /* 0x000ea80000300800 */
[----:B------:R-:W2:Y:S04]  /*15750*/  LDL.LU R24, [R1+0x130] ;  /* 0x0001300001187983 */ /* 0x000ea80000300800 */
[----:B------:R-:W2:Y:S04]  /*15760*/  LDL.LU R25, [R1+0x134] ;  /* 0x0001340001197983 */ /* 0x000ea80000300800 */
[----:B------:R-:W2:Y:S04]  /*15770*/  LDL.LU R26, [R1+0x138] ;  /* 0x00013800011a7983 */ /* 0x000ea80000300800 */
[----:B------:R-:W2:Y:S04]  /*15780*/  LDL.LU R27, [R1+0x13c] ;  /* 0x00013c00011b7983 */ /* 0x000ea80000300800 */
[----:B---3--:R-:W-:Y:S04]  /*15790*/  STL.64 [R1+0xee0], R10 ;  /* 0x000ee00a01007387 */ /* 0x008fe80000100a00 */
[----:B------:R0:W-:Y:S04]  /*157a0*/  STL.64 [R1+0xed8], R8 ;  /* 0x000ed80801007387 */ /* 0x0001e80000100a00 */
        /* <DEDUP_REMOVED lines=15> */
[----:B------:R-:W4:Y:S01]  /*158a0*/  LDL.LU R11, [R1+0xfc] ;  /* 0x0000fc00010b7983 */ /* 0x000f220000300800 */
[----:B------:R-:W-:-:S02]  /*158b0*/  IMAD.MOV.U32 R28, RZ, RZ, R12 ;  /* 0x000000ffff1c7224 */ /* 0x000fc400078e000c */
[----:B------:R-:W-:Y:S02]  /*158c0*/  IMAD.MOV.U32 R29, RZ, RZ, R13 ;  /* 0x000000ffff1d7224 */ /* 0x000fe400078e000d */
[----:B------:R-:W-:Y:S02]  /*158d0*/  IMAD.MOV.U32 R3, RZ, RZ, R14 ;  /* 0x000000ffff037224 */ /* 0x000fe400078e000e */
[----:B------:R-:W-:Y:S02]  /*158e0*/  IMAD.MOV.U32 R13, RZ, RZ, R0 ;  /* 0x000000ffff0d7224 */ /* 0x000fe400078e0000 */
[----:B------:R-:W-:Y:S02]  /*158f0*/  IMAD.MOV.U32 R2, RZ, RZ, R15 ;  /* 0x000000ffff027224 */ /* 0x000fe400078e000f */
[----:B------:R-:W-:Y:S02]  /*15900*/  IMAD.MOV.U32 R14, RZ, RZ, R22 ;  /* 0x000000ffff0e7224 */ /* 0x000fe400078e0016 */
[----:B------:R-:W-:Y:S01]  /*15910*/  IMAD.MOV.U32 R15, RZ, RZ, R23 ;  /* 0x000000ffff0f7224 */ /* 0x000fe200078e0017 */
[----:B----4-:R-:W-:Y:S04]  /*15920*/  STL.64 [R1+0xf50], R10 ;  /* 0x000f500a01007387 */ /* 0x010fe80000100a00 */
[----:B---3--:R0:W-:Y:S04]  /*15930*/  STL.64 [R1+0xf48], R8 ;  /* 0x000f480801007387 */ /* 0x0081e80000100a00 */
[----:B0-----:R-:W3:Y:S04]  /*15940*/  LDL.LU R8, [R1+0x120] ;  /* 0x0001200001087983 */ /* 0x001ee80000300800 */
[----:B------:R-:W3:Y:S04]  /*15950*/  LDL.LU R9, [R1+0x124] ;  /* 0x0001240001097983 */ /* 0x000ee80000300800 */
[----:B------:R-:W3:Y:S04]  /*15960*/  LDL.LU R10, [R1+0x128] ;  /* 0x00012800010a7983 */ /* 0x000ee80000300800 */
[----:B------:R-:W3:Y:S04]  /*15970*/  LDL.LU R11, [R1+0x12c] ;  /* 0x00012c00010b7983 */ /* 0x000ee80000300800 */
[----:B------:R-:W4:Y:S04]  /*15980*/  LDL.LU R12, [R1+0x70] ;  /* 0x00007000010c7983 */ /* 0x000f280000300800 */
[----:B------:R-:W3:Y:S04]  /*15990*/  LDL.LU R0, [R1+0xf6c] ;  /* 0x000f6c0001007983 */ /* 0x000ee80000300800 */
[----:B------:R-:W2:Y:S04]  /*159a0*/  LDL.LU R22, [R1+0xf68] ;  /* 0x000f680001167983 */ /* 0x000ea80000300800 */
[----:B------:R-:W2:Y:S04]  /*159b0*/  LDL.LU R23, [R1+0xf64] ;  /* 0x000f640001177983 */ /* 0x000ea80000300800 */
[----:B------:R0:W-:Y:S04]  /*159c0*/  STL.64 [R1+0xe30], R4 ;  /* 0x000e300401007387 */ /* 0x0001e80000100a00 */
[----:B------:R1:W-:Y:S04]  /*159d0*/  STL.64 [R1+0xe28], R6 ;  /* 0x000e280601007387 */ /* 0x0003e80000100a00 */
[----:B0-----:R-:W4:Y:S04]  /*159e0*/  LDL.LU R4, [R1+0x30] ;  /* 0x0000300001047983 */ /* 0x001f280000300800 */
[----:B------:R-:W4:Y:S04]  /*159f0*/  LDL.LU R5, [R1+0x34] ;  /* 0x0000340001057983 */ /* 0x000f280000300800 */
[----:B-1----:R-:W4:Y:S01]  /*15a00*/  LDL.LU R6, [R1+0x38] ;  /* 0x0000380001067983 */ /* 0x002f220000300800 */
[----:B--2---:R-:W-:Y:S01]  /*15a10*/  HMMA.16816.F32.BF16 R24, R16, R22, R24 ;  /* 0x000000161018723c */ /* 0x004fe20000041818 */
[----:B---3--:R-:W-:-:S02]  /*15a20*/  IMAD.MOV.U32 R7, RZ, RZ, R0 ;  /* 0x000000ffff077224 */ /* 0x008fc400078e0000 */
[----:B------:R-:W2:-:S15]  /*15a30*/  LDL.LU R0, [R1+0xf60] ;  /* 0x000f600001007983 */ /* 0x000e9e0000300800 */
[----:B------:R-:W-:-:S05]  /*15a40*/  NOP ;  /* 0x0000000000007918 */ /* 0x000fca0000000000 */
[----:B------:R-:W-:Y:S04]  /*15a50*/  STL.64 [R1+0x1c0], R24 ;  /* 0x0001c01801007387 */ /* 0x000fe80000100a00 */
[----:B------:R0:W-:Y:S04]  /*15a60*/  STL.64 [R1+0x1c8], R26 ;  /* 0x0001c81a01007387 */ /* 0x0001e80000100a00 */
[----:B0-----:R-:W3:Y:S02]  /*15a70*/  LDL.LU.64 R26, [R1+0xf58] ;  /* 0x000f5800011a7983 */ /* 0x001ee40000300a00 */
[----:B---3--:R-:W-:Y:S02]  /*15a80*/  HMMA.16816.F32.BF16 R16, R16, R26, R8 ;  /* 0x0000001a1010723c */ /* 0x008fe40000041808 */
[----:B------:R-:W3:Y:S04]  /*15a90*/  LDL.LU.64 R10, [R1+0xf50] ;  /* 0x000f5000010a7983 */ /* 0x000ee80000300a00 */
[----:B------:R-:W3:-:S15]  /*15aa0*/  LDL.LU.64 R8, [R1+0xf48] ;  /* 0x000f480001087983 */ /* 0x000ede0000300a00 */
[----:B------:R-:W-:-:S02]  /*15ab0*/  NOP ;  /* 0x0000000000007918 */ /* 0x000fc40000000000 */
[----:B------:R-:W-:Y:S01]  /*15ac0*/  STL.64 [R1+0x140], R16 ;  /* 0x0001401001007387 */ /* 0x000fe20000100a00 */
[----:B------:R-:W-:-:S03]  /*15ad0*/  IMAD.MOV.U32 R21, RZ, RZ, R19 ;  /* 0x000000ffff157224 */ /* 0x000fc600078e0013 */
[----:B------:R0:W-:Y:S01]  /*15ae0*/  STL.64 [R1+0x148], R18 ;  /* 0x0001481201007387 */ /* 0x0001e20000100a00 */
[----:B------:R-:W-:-:S03]  /*15af0*/  IMAD.MOV.U32 R20, RZ, RZ, R17 ;  /* 0x000000ffff147224 */ /* 0x000fc600078e0011 */
[----:B0-----:R-:W4:Y:S04]  /*15b00*/  LDL.LU.64 R18, [R1+0xf40] ;  /* 0x000f400001127983 */ /* 0x001f280000300a00 */
[----:B------:R-:W4:Y:S04]  /*15b10*/  LDL.LU.64 R16, [R1+0xf38] ;  /* 0x000f380001107983 */ /* 0x000f280000300a00 */
[----:B------:R-:W-:Y:S04]  /*15b20*/  STL [R1+0xd74], R20 ;  /* 0x000d741401007387 */ /* 0x000fe80000100800 */
[----:B------:R-:W-:Y:S01]  /*15b30*/  STL [R1+0xd70], R21 ;  /* 0x000d701501007387 */ /* 0x000fe20000100800 */
[----:B----4-:R-:W-:-:S15]  /*15b40*/  HMMA.16816.F32.BF16 R16, R4, R22, R16 ;  /* 0x000000160410723c */ /* 0x010fde0000041810 */
[----:B------:R-:W-:-:S08]  /*15b50*/  NOP ;  /* 0x0000000000007918 */ /* 0x000fd00000000000 */
[----:B------:R-:W-:Y:S04]  /*15b60*/  STL.64 [R1+0x180], R16 ;  /* 0x0001801001007387 */ /* 0x000fe80000100a00 */
[----:B------:R0:W-:Y:S04]  /*15b70*/  STL.64 [R1+0x188], R18 ;  /* 0x0001881201007387 */ /* 0x0001e80000100a00 */
[----:B0-----:R-:W4:Y:S04]  /*15b80*/  LDL.LU.64 R18, [R1+0xf30] ;  /* 0x000f300001127983 */ /* 0x001f280000300a00 */
[----:B------:R-:W4:Y:S02]  /*15b90*/  LDL.LU.64 R16, [R1+0xf28] ;  /* 0x000f280001107983 */ /* 0x000f240000300a00 */
[----:B----4-:R-:W-:Y:S02]  /*15ba0*/  HMMA.16816.F32.BF16 R4, R4, R26, R16 ;  /* 0x0000001a0404723c */ /* 0x010fe40000041810 */
[----:B------:R-:W3:Y:S04]  /*15bb0*/  LDL.LU.64 R18, [R1+0xf20] ;  /* 0x000f200001127983 */ /* 0x000ee80000300a00 */
[----:B------:R-:W3:-:S15]  /*15bc0*/  LDL.LU.64 R16, [R1+0xf18] ;  /* 0x000f180001107983 */ /* 0x000ede0000300a00 */
[----:B------:R-:W-:-:S02]  /*15bd0*/  NOP ;  /* 0x0000000000007918 */ /* 0x000fc40000000000 */
[----:B------:R0:W-:Y:S04]  /*15be0*/  STL.64 [R1+0x130], R4 ;  /* 0x0001300401007387 */ /* 0x0001e80000100a00 */
[----:B------:R-:W-:Y:S04]  /*15bf0*/  STL.64 [R1+0x138], R6 ;  /* 0x0001380601007387 */ /* 0x000fe80000100a00 */
[----:B0-----:R-:W4:Y:S01]  /*15c00*/  LDL.LU.64 R4, [R1+0x1e8] ;  /* 0x0001e80001047983 */ /* 0x001f220000300a00 */
[----:B---3--:R-:W-:-:S15]  /*15c10*/  HMMA.16816.F32.BF16 R8, R16, R22, R8 ;  /* 0x000000161008723c */ /* 0x008fde0000041808 */
[----:B------:R-:W-:-:S08]  /*15c20*/  NOP ;  /* 0x0000000000007918 */ /* 0x000fd00000000000 */
[----:B------:R-:W-:Y:S04]  /*15c30*/  STL.64 [R1+0x150], R8 ;  /* 0x0001500801007387 */ /* 0x000fe80000100a00 */
[----:B------:R0:W-:Y:S04]  /*15c40*/  STL.64 [R1+0x158], R10 ;  /* 0x0001580a01007387 */ /* 0x0001e80000100a00 */
[----:B0-----:R-:W3:Y:S04]  /*15c50*/  LDL.LU.64 R10, [R1+0xf10] ;  /* 0x000f1000010a7983 */ /* 0x001ee80000300a00 */
[----:B------:R-:W3:Y:S04]  /*15c60*/  LDL.LU.64 R8, [R1+0xf08] ;  /* 0x000f080001087983 */ /* 0x000ee80000300a00 */
[----:B------:R-:W2:Y:S01]  /*15c70*/  LDL.LU.64 R6, [R1+0x1e0] ;  /* 0x0001e00001067983 */ /* 0x000ea20000300a00 */
[----:B---3--:R-:W-:Y:S03]  /*15c80*/  HMMA.16816.F32.BF16 R16, R16, R26, R8 ;  /* 0x0000001a1010723c */ /* 0x008fe60000041808 */
[----:B--2---:R-:W-:Y:S04]  /*15c90*/  STL.64 [R1+0xe40], R6 ;  /* 0x000e400601007387 */ /* 0x004fe80000100a00 */
[----:B----4-:R-:W-:Y:S04]  /*15ca0*/  STL.64 [R1+0xe38], R4 ;  /* 0x000e380401007387 */ /* 0x010fe80000100a00 */
[----:B------:R-:W2:Y:S04]  /*15cb0*/  LDL.LU.64 R10, [R1+0xf00] ;  /* 0x000f0000010a7983 */ /* 0x000ea80000300a00 */
[----:B------:R-:W2:Y:S08]  /*15cc0*/  LDL.LU.64 R8, [R1+0xef8] ;  /* 0x000ef80001087983 */ /* 0x000eb00000300a00 */
[----:B------:R-:W-:Y:S01]  /*15cd0*/  STL.64 [R1+0x120], R16 ;  /* 0x0001201001007387 */ /* 0x000fe20000100a00 */
[----:B------:R-:W-:-:S03]  /*15ce0*/  IMAD.MOV.U32 R25, RZ, RZ, R19 ;  /* 0x000000ffff197224 */ /* 0x000fc600078e0013 */
[----:B------:R0:W-:Y:S01]  /*15cf0*/  STL.64 [R1+0x128], R18 ;  /* 0x0001281201007387 */ /* 0x0001e20000100a00 */
[----:B------:R-:W-:-:S03]  /*15d00*/  IMAD.MOV.U32 R24, RZ, RZ, R17 ;  /* 0x000000ffff187224 */ /* 0x000fc600078e0011 */
[----:B0-----:R-:W2:Y:S04]  /*15d10*/  LDL.LU.64 R18, [R1+0xef0] ;  /* 0x000ef00001127983 */ /* 0x001ea80000300a00 */
[----:B------:R-:W2:Y:S04]  /*15d20*/  LDL.LU.64 R16, [R1+0xee8] ;  /* 0x000ee80001107983 */ /* 0x000ea80000300a00 */
[----:B------:R-:W-:Y:S04]  /*15d30*/  STL [R1+0xd7c], R24 ;  /* 0x000d7c1801007387 */ /* 0x000fe80000100800 */
[----:B------:R-:W-:Y:S01]  /*15d40*/  STL [R1+0xd78], R25 ;  /* 0x000d781901007387 */ /* 0x000fe20000100800 */
        /* <DEDUP_REMOVED lines=39> */
[----:B------:R-:W-:Y:S04]  /*15fc0*/  STL.64 [R1+0x108], R18 ;  /* 0x0001081201007387 */ /* 0x000fe80000100a00 */
[----:B0-----:R-:W3:Y:S01]  /*15fd0*/  LDL.LU.64 R16, [R1+0x1f0] ;  /* 0x0001f00001107983 */ /* 0x001ee20000300a00 */
[----:B--2---:R-:W-:-:S15]  /*15fe0*/  HMMA.16816.F32.BF16 R12, R8, R22, R12 ;  /* 0x00000016080c723c */ /* 0x004fde000004180c */
[----:B------:R-:W-:-:S08]  /*15ff0*/  NOP ;  /* 0x0000000000007918 */ /* 0x000fd00000000000 */
[----:B------:R-:W-:Y:S04]  /*16000*/  STL.64 [R1+0x1b0], R12 ;  /* 0x0001b00c01007387 */ /* 0x000fe80000100a00 */
[----:B------:R0:W-:Y:S04]  /*16010*/  STL.64 [R1+0x1b8], R14 ;  /* 0x0001b80e01007387 */ /* 0x0001e80000100a00 */
[----:B0-----:R-:W2:Y:S04]  /*16020*/  LDL.LU.64 R14, [R1+0xe60] ;  /* 0x000e6000010e7983 */ /* 0x001ea80000300a00 */
[----:B------:R-:W2:Y:S04]  /*16030*/  LDL.LU.64 R12, [R1+0xe58] ;  /* 0x000e5800010c7983 */ /* 0x000ea80000300a00 */
[----:B------:R-:W4:Y:S04]  /*16040*/  LDL.LU R25, [R1+0xb84] ;  /* 0x000b840001197983 */ /* 0x000f280000300800 */
[----:B------:R-:W4:Y:S04]  /*16050*/  LDL.LU R24, [R1+0xb7c] ;  /* 0x000b7c0001187983 */ /* 0x000f280000300800 */
[----:B------:R-:W4:Y:S01]  /*16060*/  LDL.LU R21, [R1+0xb74] ;  /* 0x000b740001157983 */ /* 0x000f220000300800 */
[----:B------:R-:W-:-:S03]  /*16070*/  IMAD.MOV.U32 R5, RZ, RZ, R29 ;  /* 0x000000ffff057224 */ /* 0x000fc600078e001d */
[----:B------:R-:W4:Y:S01]  /*16080*/  LDL.LU R20, [R1+0xb98] ;  /* 0x000b980001147983 */ /* 0x000f220000300800 */
[----:B------:R-:W-:-:S03]  /*16090*/  IMAD.MOV.U32 R7, RZ, RZ, R2 ;  /* 0x000000ffff077224 */ /* 0x000fc600078e0002 */
[----:B------:R-:W4:Y:S04]  /*160a0*/  LDL.LU R29, [R1+0xb6c] ;  /* 0x000b6c00011d7983 */ /* 0x000f280000300800 */
[----:B------:R-:W4:Y:S01]  /*160b0*/  LDL.LU R2, [R1+0xb90] ;  /* 0x000b900001027983 */ /* 0x000f220000300800 */
[----:B--2---:R-:W-:Y:S03]  /*160c0*/  HMMA.16816.F32.BF16 R8, R8, R26, R12 ;  /* 0x0000001a0808723c */ /* 0x004fe6000004180c */
[----:B------:R-:W2:Y:S04]  /*160d0*/  LDL.LU.64 R14, [R1+0xe50] ;  /* 0x000e5000010e7983 */ /* 0x000ea80000300a00 */
[----:B------:R-:W2:Y:S01]  /*160e0*/  LDL.LU.64 R12, [R1+0xe48] ;  /* 0x000e4800010c7983 */ /* 0x000ea20000300a00 */
[----:B------:R-:W-:-:S02]  /*160f0*/  IMAD.MOV.U32 R4, RZ, RZ, R28 ;  /* 0x000000ffff047224 */ /* 0x000fc400078e001c */
[----:B------:R-:W-:Y:S01]  /*16100*/  IMAD.MOV.U32 R6, RZ, RZ, R3 ;  /* 0x000000ffff067224 */ /* 0x000fe200078e0003 */
[----:B------:R-:W0:-:S12]  /*16110*/  LDC R28, c[0x0][0x238] ;  /* 0x00008e00ff1c7b82 */ /* 0x000e180000000800 */
[----:B------:R-:W-:Y:S01]  /*16120*/  STL.64 [R1+0xc0], R8 ;  /* 0x0000c00801007387 */ /* 0x000fe20000100a00 */
[----:B------:R-:W-:-:S03]  /*16130*/  IMAD.MOV.U32 R19, RZ, RZ, R10 ;  /* 0x000000ffff137224 */ /* 0x000fc600078e000a */
[----:B------:R1:W-:Y:S04]  /*16140*/  STL.64 [R1+0xc8], R10 ;  /* 0x0000c80a01007387 */ /* 0x0003e80000100a00 */
[----:B-1----:R-:W3:Y:S04]  /*16150*/  LDL.LU.64 R10, [R1+0x1f8] ;  /* 0x0001f800010a7983 */ /* 0x002ee80000300a00 */
[----:B------:R1:W-:Y:S04]  /*16160*/  STL [R1+0xd80], R19 ;  /* 0x000d801301007387 */ /* 0x0003e80000100800 */
[----:B-1----:R-:W4:Y:S01]  /*16170*/  LDL.LU R19, [R1+0xb8c] ;  /* 0x000b8c0001137983 */ /* 0x002f220000300800 */
[----:B--2---:R-:W-:-:S15]  /*16180*/  HMMA.16816.F32.BF16 R4, R12, R22, R4 ;  /* 0x000000160c04723c */ /* 0x004fde0000041804 */
[----:B------:R-:W-:-:S08]  /*16190*/  NOP ;  /* 0x0000000000007918 */ /* 0x000fd00000000000 */
[----:B------:R-:W-:Y:S04]  /*161a0*/  STL.64 [R1+0x1a0], R4 ;  /* 0x0001a00401007387 */ /* 0x000fe80000100a00 */
[----:B------:R1:W-:Y:S04]  /*161b0*/  STL.64 [R1+0x1a8], R6 ;  /* 0x0001a80601007387 */ /* 0x0003e80000100a00 */
[----:B-1----:R-:W2:Y:S04]  /*161c0*/  LDL.LU.64 R6, [R1+0xe40] ;  /* 0x000e400001067983 */ /* 0x002ea80000300a00 */
[----:B------:R-:W4:Y:S01]  /*161d0*/  LDL.LU.64 R4, [R1+0xe38] ;  /* 0x000e380001047983 */ /* 0x000f220000300a00 */
[----:B0-----:R-:W-:-:S03]  /*161e0*/  IMAD.SHL.U32 R28, R28, 0x40, RZ ;  /* 0x000000401c1c7824 */ /* 0x001fc600078e00ff */
[----:B------:R-:W2:Y:S01]  /*161f0*/  LDL.LU R22, [R1+0xb9c] ;  /* 0x000b9c0001167983 */ /* 0x000ea20000300800 */
[----:B------:R-:W-:-:S03]  /*16200*/  IMAD.SHL.U32 R28, R28, 0x2, RZ ;  /* 0x000000021c1c7824 */ /* 0x000fc600078e00ff */
[----:B------:R-:W2:Y:S02]  /*16210*/  LDL.LU R23, [R1+0xb94] ;  /* 0x000b940001177983 */ /* 0x000ea40000300800 */
[----:B---3--:R-:W-:-:S05]  /*16220*/  IADD3 R8, P0, R10, R28, RZ ;  /* 0x0000001c0a087210 */ /* 0x008fca0007f1e0ff */
[----:B------:R-:W-:Y:S01]  /*16230*/  IMAD.X R3, R11, 0x1, R0, P0 ;  /* 0x000000010b037824 */ /* 0x000fe200000e0600 */
[----:B------:R-:W-:-:S05]  /*16240*/  IADD3 R9, P0, R16, R28, RZ ;  /* 0x0000001c10097210 */ /* 0x000fca0007f1e0ff */
[----:B------:R-:W-:Y:S01]  /*16250*/  IMAD.X R16, R17, 0x1, R0, P0 ;  /* 0x0000000111107824 */ /* 0x000fe200000e0600 */
[-C--:B----4-:R-:W-:Y:S02]  /*16260*/  IADD3 R10, P1, R4, R28.reuse, RZ ;  /* 0x0000001c040a7210 */ /* 0x090fe40007f3e0ff */
[----:B--2---:R-:W-:-:S03]  /*16270*/  IADD3 R11, P2, R6, R28, RZ ;  /* 0x0000001c060b7210 */ /* 0x004fc60007f5e0ff */
[--C-:B------:R-:W-:Y:S01]  /*16280*/  IMAD.X R17, R5, 0x1, R0.reuse, P1 ;  /* 0x0000000105117824 */ /* 0x100fe200008e0600 */
[----:B------:R0:W-:Y:S01]  /*16290*/  STL [R1+0xd84], R10 ;  /* 0x000d840a01007387 */ /* 0x0001e20000100800 */
[----:B------:R-:W-:-:S03]  /*162a0*/  IMAD.X R18, R7, 0x1, R0, P2 ;  /* 0x0000000107127824 */ /* 0x000fc600010e0600 */
[----:B0-----:R-:W2:Y:S04]  /*162b0*/  LDL.LU R10, [R1+0x4c8] ;  /* 0x0004c800010a7983 */ /* 0x001ea80000300800 */
[----:B------:R-:W-:Y:S04]  /*162c0*/  STL [R1+0xd88], R11 ;  /* 0x000d880b01007387 */ /* 0x000fe80000100800 */
[----:B------:R-:W3:Y:S04]  /*162d0*/  LDL.LU.64 R4, [R1+0xe30] ;  /* 0x000e300001047983 */ /* 0x000ee80000300a00 */
[----:B------:R0:W-:Y:S04]  /*162e0*/  STL [R1+0xd8c], R17 ;  /* 0x000d8c1101007387 */ /* 0x0001e80000100800 */
[----:B------:R-:W3:Y:S01]  /*162f0*/  LDL.LU.64 R6, [R1+0xe28] ;  /* 0x000e280001067983 */ /* 0x000ee20000300a00 */
[----:B------:R-:W-:-:S02]  /*16300*/  IADD3 R22, P2, R22, R28, RZ ;  /* 0x0000001c16167210 */ /* 0x000fc40007f5e0ff */
[-C--:B------:R-:W-:Y:S02]  /*16310*/  IADD3 R23, P3, R23, R28.reuse, RZ ;  /* 0x0000001c17177210 */ /* 0x080fe40007f7e0ff */
[-C--:B------:R-:W-:Y:S02]  /*16320*/  IADD3 R19, P4, R19, R28.reuse, RZ ;  /* 0x0000001c13137210 */ /* 0x080fe40007f9e0ff */
[-C--:B------:R-:W-:Y:S02]  /*16330*/  IADD3 R25, P5, R25, R28.reuse, RZ ;  /* 0x0000001c19197210 */ /* 0x080fe40007fbe0ff */
[-C--:B------:R-:W-:Y:S02]  /*16340*/  IADD3 R24, P6, R24, R28.reuse, RZ ;  /* 0x0000001c18187210 */ /* 0x080fe40007fde0ff */
[-C--:B------:R-:W-:Y:S01]  /*16350*/  IADD3 R21, P1, R21, R28.reuse, RZ ;  /* 0x0000001c15157210 */ /* 0x080fe20007f3e0ff */
[--C-:B------:R-:W-:Y:S01]  /*16360*/  IMAD.X R20, R20, 0x1, R0.reuse, P2 ;  /* 0x0000000114147824 */ /* 0x100fe200010e0600 */
[----:B------:R-:W-:Y:S01]  /*16370*/  IADD3 R29, P2, R29, R28, RZ ;  /* 0x0000001c1d1d7210 */ /* 0x000fe20007f5e0ff */
[----:B------:R-:W-:Y:S01]  /*16380*/  IMAD.X R2, R2, 0x1, R0, P3 ;  /* 0x0000000102027824 */ /* 0x000fe200018e0600 */
[----:B0-----:R-:W0:Y:S01]  /*16390*/  LDC R17, c[0x0][0x230] ;  /* 0x00008c00ff117b82 */ /* 0x001e220000000800 */
[----:B---3--:R-:W-:Y:S01]  /*163a0*/  HMMA.16816.F32.BF16 R4, R12, R26, R4 ;  /* 0x0000001a0c04723c */ /* 0x008fe20000041804 */
[----:B--2---:R-:W-:-:S05]  /*163b0*/  VIADD R10, R10, 0x1 ;  /* 0x000000010a0a7836 */ /* 0x004fca0000000000 */
[----:B------:R-:W-:Y:S04]  /*163c0*/  STL [R1+0x4c8], R10 ;  /* 0x0004c80a01007387 */ /* 0x000fe80000100800 */
[----:B------:R-:W-:-:S13]  /*163d0*/  STL [R1+0xd90], R18 ;  /* 0x000d901201007387 */ /* 0x000fda0000100800 */
[----:B------:R1:W-:Y:S04]  /*163e0*/  STL.64 [R1+0xb0], R4 ;  /* 0x0000b00401007387 */ /* 0x0003e80000100a00 */
[----:B------:R2:W-:Y:S01]  /*163f0*/  STL.64 [R1+0xb8], R6 ;  /* 0x0000b80601007387 */ /* 0x0005e20000100a00 */
[----:B-1----:R-:W-:Y:S02]  /*16400*/  IMAD.MOV.U32 R4, RZ, RZ, R7 ;  /* 0x000000ffff047224 */ /* 0x002fe400078e0007 */
[----:B--2---:R-:W-:Y:S02]  /*16410*/  IMAD.MOV.U32 R6, RZ, RZ, R8 ;  /* 0x000000ffff067224 */ /* 0x004fe400078e0008 */
[----:B------:R-:W-:Y:S02]  /*16420*/  IMAD.MOV.U32 R7, RZ, RZ, R3 ;  /* 0x000000ffff077224 */ /* 0x000fe400078e0003 */
[----:B------:R-:W-:Y:S01]  /*16430*/  IMAD.MOV.U32 R5, RZ, RZ, R16 ;  /* 0x000000ffff057224 */ /* 0x000fe200078e0010 */
[----:B------:R1:W-:Y:S04]  /*16440*/  STL [R1+0xd94], R4 ;  /* 0x000d940401007387 */ /* 0x0003e80000100800 */
[----:B------:R-:W-:Y:S01]  /*16450*/  STL.64 [R1+0x1f8], R6 ;  /* 0x0001f80601007387 */ /* 0x000fe20000100a00 */
[----:B-1----:R-:W-:-:S05]  /*16460*/  IMAD.MOV.U32 R4, RZ, RZ, R9 ;  /* 0x000000ffff047224 */ /* 0x002fca00078e0009 */
[----:B------:R-:W-:Y:S04]  /*16470*/  STL.64 [R1+0x1f0], R4 ;  /* 0x0001f00401007387 */ /* 0x000fe80000100a00 */
        /* <DEDUP_REMOVED lines=8> */
[----:B-1----:R-:W2:Y:S04]  /*16500*/  LDL.LU R0, [R1+0xb64] ;  /* 0x000b640001007983 */ /* 0x002ea80000300800 */
[----:B------:R-:W-:Y:S04]  /*16510*/  STL [R1+0xb6c], R29 ;  /* 0x000b6c1d01007387 */ /* 0x000fe80000100800 */
[----:B------:R-:W3:Y:S01]  /*16520*/  LDL.LU R9, [R1+0xb54] ;  /* 0x000b540001097983 */ /* 0x000ee20000300800 */
[----:B0-----:R-:W-:-:S03]  /*16530*/  VIADD R17, R17, 0x3f ;  /* 0x0000003f11117836 */ /* 0x001fc60000000000 */
[----:B------:R-:W-:Y:S02]  /*16540*/  STL [R1+0xb90], R2 ;  /* 0x000b900201007387 */ /* 0x000fe40000100800 */
[----:B------:R-:W-:-:S04]  /*16550*/  SHF.R.S32.HI R11, RZ, 0x1f, R17 ;  /* 0x0000001fff0b7819 */ /* 0x000fc80000011411 */
[----:B------:R-:W-:-:S04]  /*16560*/  LEA.HI R11, R11, R17, RZ, 0x6 ;  /* 0x000000110b0b7211 */ /* 0x000fc800078f30ff */
[----:B------:R-:W-:-:S04]  /*16570*/  SHF.R.S32.HI R11, RZ, 0x6, R11 ;  /* 0x00000006ff0b7819 */ /* 0x000fc8000001140b */
[----:B------:R-:W-:Y:S01]  /*16580*/  ISETP.NE.U32.AND P0, PT, R10, R11, PT ;  /* 0x0000000b0a00720c */ /* 0x000fe20003f05070 */
[----:B---3--:R0:W-:Y:S04]  /*16590*/  STL [R1+0xe1c], R9 ;  /* 0x000e1c0901007387 */ /* 0x0081e80000100800 */
[----:B0-----:R-:W3:Y:S04]  /*165a0*/  LDL.LU R9, [R1+0xb5c] ;  /* 0x000b5c0001097983 */ /* 0x001ee80000300800 */
        /* <DEDUP_REMOVED lines=22> */
[----:B--2---:R-:W-:-:S03]  /*16710*/  IADD3 R0, P3, R0, R28, RZ ;  /* 0x0000001c00007210 */ /* 0x004fc60007f7e0ff */
[----:B------:R-:W2:Y:S04]  /*16720*/  LDL.LU R21, [R1+0xb20] ;  /* 0x000b200001157983 */ /* 0x000ea80000300800 */
[----:B------:R-:W2:Y:S04]  /*16730*/  LDL.LU R20, [R1+0xaf4] ;  /* 0x000af40001147983 */ /* 0x000ea80000300800 */
[----:B------:R-:W2:Y:S04]  /*16740*/  LDL.LU R29, [R1+0xb18] ;  /* 0x000b1800011d7983 */ /* 0x000ea80000300800 */
[----:B------:R-:W2:Y:S04]  /*16750*/  LDL.LU R2, [R1+0xaec] ;  /* 0x000aec0001027983 */ /* 0x000ea80000300800 */
[----:B------:R0:W-:Y:S04]  /*16760*/  STL [R1+0xb64], R0 ;  /* 0x000b640001007387 */ /* 0x0001e80000100800 */
[----:B0-----:R-:W3:Y:S04]  /*16770*/  LDL.LU R0, [R1+0xe20] ;  /* 0x000e200001007983 */ /* 0x001ee80000300800 */
[----:B------:R-:W3:Y:S02]  /*16780*/  LDL.LU R28, [R1+0xb88] ;  /* 0x000b8800011c7983 */ /* 0x000ee40000300800 */
[----:B---3--:R-:W-:-:S05]  /*16790*/  IMAD.X R28, R28, 0x1, R0, P4 ;  /* 0x000000011c1c7824 */ /* 0x008fca00020e0600 */
[----:B------:R0:W-:Y:S02]  /*167a0*/  STL [R1+0xb88], R28 ;  /* 0x000b881c01007387 */ /* 0x0001e40000100800 */
[----:B0-----:R-:W0:Y:S02]  /*167b0*/  LDC R28, c[0x0][0x238] ;  /* 0x00008e00ff1c7b82 */ /* 0x001e240000000800 */
[----:B0-----:R-:W-:-:S04]  /*167c0*/  IMAD.SHL.U32 R28, R28, 0x40, RZ ;  /* 0x000000401c1c7824 */ /* 0x001fc800078e00ff */
[----:B------:R-:W-:-:S05]  /*167d0*/  IMAD.SHL.U32 R28, R28, 0x2, RZ ;  /* 0x000000021c1c7824 */ /* 0x000fca00078e00ff */
[----:B------:R-:W-:-:S05]  /*167e0*/  IADD3 R9, P4, R9, R28, RZ ;  /* 0x0000001c09097210 */ /* 0x000fca0007f9e0ff */
[----:B------:R0:W-:Y:S04]  /*167f0*/  STL [R1+0xb5c], R9 ;  /* 0x000b5c0901007387 */ /* 0x0001e80000100800 */
[----:B0-----:R-:W3:Y:S04]  /*16800*/  LDL.LU R9, [R1+0xe1c] ;  /* 0x000e1c0001097983 */ /* 0x001ee80000300800 */
[----:B------:R-:W2:Y:S01]  /*16810*/  LDL.LU R28, [R1+0xb80] ;  /* 0x000b8000011c7983 */ /* 0x000ea20000300800 */
[--C-:B----4-:R-:W-:Y:S02]  /*16820*/  IMAD.X R16, R16, 0x1, R0.reuse, P6 ;  /* 0x0000000110107824 */ /* 0x110fe400030e0600 */
[----:B------:R-:W-:-:S02]  /*16830*/  IMAD.X R3, R3, 0x1, R0, P1 ;  /* 0x0000000103037824 */ /* 0x000fc400008e0600 */
[--C-:B------:R-:W-:Y:S02]  /*16840*/  IMAD.X R12, R12, 0x1, R0.reuse, P2 ;  /* 0x000000010c0c7824 */ /* 0x100fe400010e0600 */
[--C-:B------:R-:W-:Y:S02]  /*16850*/  IMAD.X R14, R14, 0x1, R0.reuse, P3 ;  /* 0x000000010e0e7824 */ /* 0x100fe400018e0600 */
[--C-:B------:R-:W-:Y:S02]  /*16860*/  IMAD.X R26, R26, 0x1, R0.reuse, P4 ;  /* 0x000000011a1a7824 */ /* 0x100fe400020e0600 */
[----:B--2---:R-:W-:-:S05]  /*16870*/  IMAD.X R28, R28, 0x1, R0, P5 ;  /* 0x000000011c1c7824 */ /* 0x004fca00028e0600 */
[----:B------:R0:W-:Y:S02]  /*16880*/  STL [R1+0xb80], R28 ;  /* 0x000b801c01007387 */ /* 0x0001e40000100800 */
[----:B0-----:R-:W0:Y:S02]  /*16890*/  LDC R28, c[0x0][0x238] ;  /* 0x00008e00ff1c7b82 */ /* 0x001e240000000800 */
[----:B0-----:R-:W-:-:S04]  /*168a0*/  IMAD.SHL.U32 R28, R28, 0x40, RZ ;  /* 0x000000401c1c7824 */ /* 0x001fc800078e00ff */
[----:B------:R-:W-:-:S05]  /*168b0*/  IMAD.SHL.U32 R28, R28, 0x2, RZ ;  /* 0x000000021c1c7824 */ /* 0x000fca00078e00ff */
[-C--:B---3--:R-:W-:Y:S02]  /*168c0*/  IADD3 R9, P5, R9, R28.reuse, RZ ;  /* 0x0000001c09097210 */ /* 0x088fe40007fbe0ff */
[-C--:B------:R-:W-:Y:S02]  /*168d0*/  IADD3 R8, P6, R8, R28.reuse, RZ ;  /* 0x0000001c08087210 */ /* 0x080fe40007fde0ff */
[-C--:B------:R-:W-:Y:S02]  /*168e0*/  IADD3 R4, P1, R4, R28.reuse, RZ ;  /* 0x0000001c04047210 */ /* 0x080fe40007f3e0ff */
[-C--:B------:R-:W-:Y:S01]  /*168f0*/  IADD3 R13, P2, R13, R28.reuse, RZ ;  /* 0x0000001c0d0d7210 */ /* 0x080fe20007f5e0ff */
[----:B------:R0:W-:Y:S04]  /*16900*/  STL [R1+0xb54], R9 ;  /* 0x000b540901007387 */ /* 0x0001e80000100800 */
[----:B------:R-:W-:Y:S04]  /*16910*/  STL [R1+0xb78], R16 ;  /* 0x000b781001007387 */ /* 0x000fe80000100800 */
[----:B------:R-:W-:Y:S04]  /*16920*/  STL [R1+0xb4c], R8 ;  /* 0x000b4c0801007387 */ /* 0x000fe80000100800 */
[----:B------:R-:W-:Y:S01]  /*16930*/  STL [R1+0xb70], R3 ;  /* 0x000b700301007387 */ /* 0x000fe20000100800 */
[----:B------:R-:W-:-:S03]  /*16940*/  IADD3 R15, P3, R15, R28, RZ ;  /* 0x0000001c0f0f7210 */ /* 0x000fc60007f7e0ff */
[----:B------:R-:W-:Y:S04]  /*16950*/  STL [R1+0xb44], R4 ;  /* 0x000b440401007387 */ /* 0x000fe80000100800 */
[----:B------:R-:W-:Y:S01]  /*16960*/  STL [R1+0xb68], R12 ;  /* 0x000b680c01007387 */ /* 0x000fe20000100800 */
[----:B------:R-:W-:-:S03]  /*16970*/  IADD3 R27, P4, R27, R28, RZ ;  /* 0x0000001c1b1b7210 */ /* 0x000fc60007f9e0ff */
[----:B------:R-:W-:Y:S01]  /*16980*/  STL [R1+0xb3c], R13 ;  /* 0x000b3c0d01007387 */ /* 0x000fe20000100800 */
[----:B------:R-:W-:-:S03]  /*16990*/  IMAD.X R5, R5, 0x1, R0, P5 ;  /* 0x0000000105057824 */ /* 0x000fc600028e0600 */
        /* <DEDUP_REMOVED lines=24> */
[----:B------:R-:W-:Y:S04]  /*16b20*/  STL [R1+0xb30], R23 ;  /* 0x000b301701007387 */ /* 0x000fe80000100800 */
[----:B------:R-:W-:Y:S01]  /*16b30*/  STL [R1+0xb04], R19 ;  /* 0x000b041301007387 */ /* 0x000fe20000100800 */
[----:B------:R-:W-:-:S03]  /*16b40*/  IADD3 R20, P5, R20, R28, RZ ;  /* 0x0000001c14147210 */ /* 0x000fc60007fbe0ff */
[----:B------:R-:W-:Y:S01]  /*16b50*/  STL [R1+0xb28], R25 ;  /* 0x000b281901007387 */ /* 0x000fe20000100800 */
[----:B------:R-:W-:-:S03]  /*16b60*/  IMAD.X R29, R29, 0x1, R0, P6 ;  /* 0x000000011d1d7824 */ /* 0x000fc600030e0600 */
[----:B------:R-:W-:Y:S01]  /*16b70*/  STL [R1+0xafc], R24 ;  /* 0x000afc1801007387 */ /* 0x000fe20000100800 */
[----:B------:R-:W-:-:S03]  /*16b80*/  IADD3 R2, P6, R2, R28, RZ ;  /* 0x0000001c02027210 */ /* 0x000fc60007fde0ff */
[----:B------:R-:W-:Y:S04]  /*16b90*/  STL [R1+0xb20], R21 ;  /* 0x000b201501007387 */ /* 0x000fe80000100800 */
[----:B------:R-:W2:Y:S04]  /*16ba0*/  LDL.LU R28, [R1+0xb10] ;  /* 0x000b1000011c7983 */ /* 0x000ea80000300800 */
[----:B------:R-:W-:Y:S04]  /*16bb0*/  STL [R1+0xaf4], R20 ;  /* 0x000af41401007387 */ /* 0x000fe80000100800 */
[----:B0-----:R-:W3:Y:S04]  /*16bc0*/  LDL.LU R9, [R1+0xb00] ;  /* 0x000b000001097983 */ /* 0x001ee80000300800 */
[----:B------:R-:W-:Y:S04]  /*16bd0*/  STL [R1+0xb18], R29 ;  /* 0x000b181d01007387 */ /* 0x000fe80000100800 */
[----:B---3--:R0:W-:Y:S04]  /*16be0*/  STL [R1+0xe14], R9 ;  /* 0x000e140901007387 */ /* 0x0081e80000100800 */
[----:B------:R-:W-:Y:S04]  /*16bf0*/  STL [R1+0xaec], R2 ;  /* 0x000aec0201007387 */ /* 0x000fe80000100800 */
[----:B0-----:R-:W3:Y:S01]  /*16c00*/  LDL.LU R9, [R1+0xadc] ;  /* 0x000adc0001097983 */ /* 0x001ee20000300800 */
[----:B--2---:R-:W-:-:S03]  /*16c10*/  IMAD.X R28, R28, 0x1, R0, P1 ;  /* 0x000000011c1c7824 */ /* 0x004fc600008e0600 */
[----:B---3--:R0:W-:Y:S04]  /*16c20*/  STL [R1+0xe18], R9 ;  /* 0x000e180901007387 */ /* 0x0081e80000100800 */
[----:B0-----:R-:W2:Y:S04]  /*16c30*/  LDL.LU R9, [R1+0xae4] ;  /* 0x000ae40001097983 */ /* 0x001ea80000300800 */
[----:B------:R-:W3:Y:S04]  /*16c40*/  LDL.LU R16, [R1+0xad4] ;  /* 0x000ad40001107983 */ /* 0x000ee80000300800 */
[----:B------:R-:W4:Y:S04]  /*16c50*/  LDL.LU R8, [R1+0xaf8] ;  /* 0x000af80001087983 */ /* 0x000f280000300800 */
        /* <DEDUP_REMOVED lines=24> */
[----:B------:R0:W-:Y:S02]  /*16de0*/  STL [R1+0xb10], R28 ;  /* 0x000b101c01007387 */ /* 0x0001e40000100800 */
[----:B0-----:R-:W0:Y:S02]  /*16df0*/  LDC R28, c[0x0][0x238] ;  /* 0x00008e00ff1c7b82 */ /* 0x001e240000000800 */
[----:B0-----:R-:W-:-:S04]  /*16e00*/  IMAD.SHL.U32 R28, R28, 0x40, RZ ;  /* 0x000000401c1c7824 */ /* 0x001fc800078e00ff */
[----:B------:R-:W-:-:S05]  /*16e10*/  IMAD.SHL.U32 R28, R28, 0x2, RZ ;  /* 0x000000021c1c7824 */ /* 0x000fca00078e00ff */
[----:B--2---:R-:W-:-:S05]  /*16e20*/  IADD3 R9, P1, R9, R28, RZ ;  /* 0x0000001c09097210 */ /* 0x004fca0007f3e0ff */
[----:B------:R0:W-:Y:S04]  /*16e30*/  STL [R1+0xae4], R9 ;  /* 0x000ae40901007387 */ /* 0x0001e80000100800 */
[----:B0-----:R-:W2:Y:S04]  /*16e40*/  LDL.LU R9, [R1+0xe18] ;  /* 0x000e180001097983 */ /* 0x001ea80000300800 */
[----:B------:R-:W4:Y:S02]  /*16e50*/  LDL.LU R28, [R1+0xb08] ;  /* 0x000b0800011c7983 */ /* 0x000f240000300800 */
[----:B----4-:R-:W-:-:S05]  /*16e60*/  IMAD.X R28, R28, 0x1, R0, P2 ;  /* 0x000000011c1c7824 */ /* 0x010fca00010e0600 */
[----:B------:R0:W-:Y:S02]  /*16e70*/  STL [R1+0xb08], R28 ;  /* 0x000b081c01007387 */ /* 0x0001e40000100800 */
[----:B0-----:R-:W0:Y:S02]  /*16e80*/  LDC R28, c[0x0][0x238] ;  /* 0x00008e00ff1c7b82 */ /* 0x001e240000000800 */
[----:B0-----:R-:W-:-:S04]  /*16e90*/  IMAD.SHL.U32 R28, R28, 0x40, RZ ;  /* 0x000000401c1c7824 */ /* 0x001fc800078e00ff */
[----:B------:R-:W-:-:S05]  /*16ea0*/  IMAD.SHL.U32 R28, R28, 0x2, RZ ;  /* 0x000000021c1c7824 */ /* 0x000fca00078e00ff */
[----:B--2---:R-:W-:-:S05]  /*16eb0*/  IADD3 R9, P2, R9, R28, RZ ;  /* 0x0000001c09097210 */ /* 0x004fca0007f5e0ff */
[----:B------:R0:W-:Y:S04]  /*16ec0*/  STL [R1+0xadc], R9 ;  /* 0x000adc0901007387 */ /* 0x0001e80000100800 */
[----:B0-----:R-:W2:Y:S01]  /*16ed0*/  LDL.LU R9, [R1+0xe14] ;  /* 0x000e140001097983 */ /* 0x001ea20000300800 */
[--C-:B------:R-:W-:Y:S01]  /*16ee0*/  IMAD.X R8, R8, 0x1, R0.reuse, P4 ;  /* 0x0000000108087824 */ /* 0x100fe200020e0600 */
[-C--:B---3--:R-:W-:Y:S01]  /*16ef0*/  IADD3 R3, P4, R3, R28.reuse, RZ ;  /* 0x0000001c03037210 */ /* 0x088fe20007f9e0ff */
[--C-:B------:R-:W-:Y:S01]  /*16f00*/  IMAD.X R4, R4, 0x1, R0.reuse, P5 ;  /* 0x0000000104047824 */ /* 0x100fe200028e0600 */
[-C--:B------:R-:W-:Y:S01]  /*16f10*/  IADD3 R12, P5, R12, R28.reuse, RZ ;  /* 0x0000001c0c0c7210 */ /* 0x080fe20007fbe0ff */
        /* <DEDUP_REMOVED lines=15> */
[----:B------:R-:W-:Y:S01]  /*17010*/  IADD3 R21, P2, R21, R28, RZ ;  /* 0x0000001c15157210 */ /* 0x000fe20007f5e0ff */
[----:B------:R-:W-:-:S02]  /*17020*/  IMAD.X R2, R2, 0x1, R0, P4 ;  /* 0x0000000102027824 */ /* 0x000fc400020e0600 */
[----:B--2---:R-:W-:Y:S01]  /*17030*/  IMAD.X R9, R9, 0x1, R0, P3 ;  /* 0x0000000109097824 */ /* 0x004fe200018e0600 */
[----:B------:R-:W-:-:S04]  /*17040*/  IADD3 R16, P3, R16, R28, RZ ;  /* 0x0000001c10107210 */ /* 0x000fc80007f7e0ff */
        /* <DEDUP_REMOVED lines=8> */
[----:B------:R-:W-:-:S03]  /*170d0*/  IMAD.X R6, R6, 0x1, R0, P3 ;  /* 0x0000000106067824 */ /* 0x000fc600018e0600 */
[----:B------:R-:W-:Y:S01]  /*170e0*/  STL [R1+0xae0], R15 ;  /* 0x000ae00f01007387 */ /* 0x000fe20000100800 */
[----:B------:R-:W-:-:S03]  /*170f0*/  IADD3 R7, P3, R7, R28, RZ ;  /* 0x0000001c07077210 */ /* 0x000fc60007f7e0ff */
        /* <DEDUP_REMOVED lines=17> */
[----:B------:R0:W-:Y:S04]  /*17210*/  STL [R1+0xe10], R0 ;  /* 0x000e100001007387 */ /* 0x0001e80000100800 */
[----:B------:R-:W-:Y:S04]  /*17220*/  STL [R1+0xaa0], R20 ;  /* 0x000aa01401007387 */ /* 0x000fe80000100800 */
[----:B0-----:R-:W2:Y:S04]  /*17230*/  LDL.LU R0, [R1+0xa6c] ;  /* 0x000a6c0001007983 */ /* 0x001ea80000300800 */
[----:B------:R-:W-:Y:S04]  /*17240*/  STL [R1+0xa74], R29 ;  /* 0x000a741d01007387 */ /* 0x000fe80000100800 */
[----:B------:R-:W3:Y:S04]  /*17250*/  LDL.LU R9, [R1+0xa5c] ;  /* 0x000a5c0001097983 */ /* 0x000ee80000300800 */
[----:B------:R-:W-:Y:S04]  /*17260*/  STL [R1+0xa98], R2 ;  /* 0x000a980201007387 */ /* 0x000fe80000100800 */
        /* <DEDUP_REMOVED lines=1401> */
[--C-:B------:R-:W-:Y:S01]  /*1ca00*/  IMAD.X R19, R19, 0x1, R0.reuse, P2 ;  /* 0x0000000113137824 */ /* 0x100fe200010e0600 */
[----:B------:R-:W-:Y:S01]  /*1ca10*/  IADD3 R25, P2, R25, UR7, RZ ;  /* 0x0000000719197c10 */ /* 0x000fe2000ff5e0ff */
[--C-:B------:R-:W-:Y:S01]  /*1ca20*/  IMAD.X R24, R24, 0x1, R0.reuse, P3 ;  /* 0x0000000118187824 */ /* 0x100fe200018e0600 */
[----:B------:R-:W-:Y:S01]  /*1ca30*/  IADD3 R21, P3, R21, UR7, RZ ;  /* 0x0000000715157c10 */ /* 0x000fe2000ff7e0ff */
        /* <DEDUP_REMOVED lines=28> */
[----:B------:R-:W-:-:S03]  /*1cc00*/  IADD3 R29, P4, R29, UR7, RZ ;  /* 0x000000071d1d7c10 */ /* 0x000fc6000ff9e0ff */
        /* <DEDUP_REMOVED lines=9> */
[----:B0-----:R-:W3:Y:S01]  /*1cca0*/  LDL.LU R4, [R1+0xcec] ;  /* 0x000cec0001047983 */ /* 0x001ee20000300800 */
[----:B--2---:R-:W-:-:S03]  /*1ccb0*/  IADD3 R0, P5, R0, UR7, RZ ;  /* 0x0000000700007c10 */ /* 0x004fc6000ffbe0ff */
        /* <DEDUP_REMOVED lines=29> */
[----:B------:R0:W-:Y:S04]  /*1ce90*/  STL [R1+0xce4], R0 ;  /* 0x000ce40001007387 */ /* 0x0001e80000100800 */
[----:B0-----:R-:W2:Y:S02]  /*1cea0*/  LDL.LU R0, [R1+0xda0] ;  /* 0x000da00001007983 */ /* 0x001ea40000300800 */
[----:B--2---:R-:W-:-:S05]  /*1ceb0*/  IMAD.X R4, R4, 0x1, R0, P6 ;  /* 0x0000000104047824 */ /* 0x004fca00030e0600 */
[----:B------:R0:W-:Y:S04]  /*1cec0*/  STL [R1+0xcb0], R4 ;  /* 0x000cb00401007387 */ /* 0x0001e80000100800 */
[----:B0-----:R-:W2:Y:S02]  /*1ced0*/  LDL.LU R4, [R1+0xd9c] ;  /* 0x000d9c0001047983 */ /* 0x001ea40000300800 */
[----:B--2---:R-:W-:-:S05]  /*1cee0*/  IADD3 R4, P6, R4, UR7, RZ ;  /* 0x0000000704047c10 */ /* 0x004fca000ffde0ff */
[----:B------:R0:W-:Y:S04]  /*1cef0*/  STL [R1+0xcec], R4 ;  /* 0x000cec0401007387 */ /* 0x0001e80000100800 */
[----:B0-----:R-:W2:Y:S01]  /*1cf00*/  LDL.LU R4, [R1+0xd98] ;  /* 0x000d980001047983 */ /* 0x001ea20000300800 */
[----:B----4-:R-:W-:Y:S02]  /*1cf10*/  IADD3.X R17, R17, UR6, RZ, P2, !PT ;  /* 0x0000000611117c10 */ /* 0x010fe400097fe4ff */
[----:B---3--:R-:W-:Y:S02]  /*1cf20*/  IADD3 R11, P2, R11, UR7, RZ ;  /* 0x000000070b0b7c10 */ /* 0x008fe4000ff5e0ff */
[----:B------:R-:W-:Y:S02]  /*1cf30*/  IADD3.X R10, R10, UR6, RZ, P3, !PT ;  /* 0x000000060a0a7c10 */ /* 0x000fe40009ffe4ff */
[----:B------:R-:W-:-:S02]  /*1cf40*/  IADD3 R19, P3, R19, UR7, RZ ;  /* 0x0000000713137c10 */ /* 0x000fc4000ff7e0ff */
[----:B------:R-:W-:Y:S02]  /*1cf50*/  IADD3.X R24, R24, UR6, RZ, P4, !PT ;  /* 0x0000000618187c10 */ /* 0x000fe4000a7fe4ff */
[----:B------:R-:W-:Y:S02]  /*1cf60*/  IADD3 R25, P4, R25, UR7, RZ ;  /* 0x0000000719197c10 */ /* 0x000fe4000ff9e0ff */
[----:B------:R-:W-:Y:S02]  /*1cf70*/  IADD3.X R20, R20, UR6, RZ, P5, !PT ;  /* 0x0000000614147c10 */ /* 0x000fe4000affe4ff */
[----:B------:R-:W-:Y:S02]  /*1cf80*/  IADD3 R21, P5, R21, UR7, RZ ;  /* 0x0000000715157c10 */ /* 0x000fe4000ffbe0ff */
[----:B------:R-:W-:Y:S01]  /*1cf90*/  IADD3.X R29, R29, UR6, RZ, P6, !PT ;  /* 0x000000061d1d7c10 */ /* 0x000fe2000b7fe4ff */
[----:B--2---:R-:W-:Y:S01]  /*1cfa0*/  IMAD.X R4, R4, 0x1, R0, P1 ;  /* 0x0000000104047824 */ /* 0x004fe200008e0600 */
[----:B------:R-:W-:-:S04]  /*1cfb0*/  IADD3 R18, P1, R18, UR7, RZ ;  /* 0x0000000712127c10 */ /* 0x000fc8000ff3e0ff */
[----:B------:R0:W-:Y:S04]  /*1cfc0*/  STL [R1+0xcc0], R4 ;  /* 0x000cc00401007387 */ /* 0x0001e80000100800 */
[----:B0-----:R0:W5:Y:S04]  /*1cfd0*/  LDL.LU R4, [R1+0xd94] ;  /* 0x000d940001047983 */ /* 0x0011680000300800 */
[----:B------:R1:W-:Y:S04]  /*1cfe0*/  STL [R1+0xcf4], R18 ;  /* 0x000cf41201007387 */ /* 0x0003e80000100800 */
[----:B-1----:R-:W2:Y:S04]  /*1cff0*/  LDL.LU R18, [R1+0xd90] ;  /* 0x000d900001127983 */ /* 0x002ea80000300800 */
[----:B------:R1:W-:Y:S04]  /*1d000*/  STL [R1+0xcd4], R17 ;  /* 0x000cd41101007387 */ /* 0x0003e80000100800 */
[----:B-1----:R-:W3:Y:S04]  /*1d010*/  LDL.LU R17, [R1+0xd8c] ;  /* 0x000d8c0001117983 */ /* 0x002ee80000300800 */
[----:B------:R1:W-:Y:S04]  /*1d020*/  STL [R1+0xcfc], R11 ;  /* 0x000cfc0b01007387 */ /* 0x0003e80000100800 */
[----:B-1----:R-:W4:Y:S04]  /*1d030*/  LDL.LU R11, [R1+0xd88] ;  /* 0x000d8800010b7983 */ /* 0x002f280000300800 */
[----:B------:R1:W-:Y:S04]  /*1d040*/  STL [R1+0xccc], R10 ;  /* 0x000ccc0a01007387 */ /* 0x0003e80000100800 */
[----:B-1----:R-:W4:Y:S04]  /*1d050*/  LDL.LU R10, [R1+0xd84] ;  /* 0x000d8400010a7983 */ /* 0x002f280000300800 */
[----:B------:R1:W-:Y:S01]  /*1d060*/  STL [R1+0xd04], R19 ;  /* 0x000d041301007387 */ /* 0x0003e20000100800 */
[----:B------:R-:W-:-:S02]  /*1d070*/  IADD3 R28, P6, R28, UR7, RZ ;  /* 0x000000071c1c7c10 */ /* 0x000fc4000ffde0ff */
[----:B------:R-:W-:Y:S01]  /*1d080*/  IADD3.X R2, R2, UR6, RZ, P1, !PT ;  /* 0x0000000602027c10 */ /* 0x000fe20008ffe4ff */
[----:B-1----:R0:W5:Y:S04]  /*1d090*/  LDL.LU R19, [R1+0xd80] ;  /* 0x000d800001137983 */ /* 0x0021680000300800 */
[----:B------:R1:W-:Y:S01]  /*1d0a0*/  STL [R1+0xcbc], R24 ;  /* 0x000cbc1801007387 */ /* 0x0003e20000100800 */
[----:B------:R-:W-:Y:S02]  /*1d0b0*/  IADD3 R9, P1, R9, UR7, RZ ;  /* 0x0000000709097c10 */ /* 0x000fe4000ff3e0ff */
[----:B------:R-:W-:Y:S01]  /*1d0c0*/  IADD3.X R16, R16, UR6, RZ, P2, !PT ;  /* 0x0000000610107c10 */ /* 0x000fe200097fe4ff */
[----:B-1----:R0:W5:Y:S04]  /*1d0d0*/  LDL.LU R24, [R1+0xd7c] ;  /* 0x000d7c0001187983 */ /* 0x0021680000300800 */
        /* <DEDUP_REMOVED lines=16> */
[----:B------:R-:W-:Y:S04]  /*1d1e0*/  STL [R1+0xd24], R28 ;  /* 0x000d241c01007387 */ /* 0x000fe80000100800 */
[----:B------:R1:W-:Y:S04]  /*1d1f0*/  STL [R1+0x4dc], R2 ;  /* 0x0004dc0201007387 */ /* 0x0003e80000100800 */
[----:B------:R-:W-:Y:S04]  /*1d200*/  STL [R1+0xd20], R9 ;  /* 0x000d200901007387 */ /* 0x000fe80000100800 */
[----:B------:R-:W-:Y:S04]  /*1d210*/  STL [R1+0x4d8], R16 ;  /* 0x0004d81001007387 */ /* 0x000fe80000100800 */
[----:B------:R-:W-:Y:S04]  /*1d220*/  STL [R1+0xd1c], R8 ;  /* 0x000d1c0801007387 */ /* 0x000fe80000100800 */
[----:B------:R-:W-:Y:S04]  /*1d230*/  STL [R1+0x4d4], R3 ;  /* 0x0004d40301007387 */ /* 0x000fe80000100800 */
[----:B------:R-:W-:Y:S04]  /*1d240*/  STL [R1+0xd18], R12 ;  /* 0x000d180c01007387 */ /* 0x000fe80000100800 */
[----:B------:R-:W-:Y:S01]  /*1d250*/  STL [R1+0x4d0], R13 ;  /* 0x0004d00d01007387 */ /* 0x000fe20000100800 */
[----:B------:R-:W-:-:S02]  /*1d260*/  IADD3.X R5, R5, UR6, RZ, P1, !PT ;  /* 0x0000000605057c10 */ /* 0x000fc40008ffe4ff */
[----:B------:R-:W-:Y:S02]  /*1d270*/  IADD3.X R6, R6, UR6, RZ, P2, !PT ;  /* 0x0000000606067c10 */ /* 0x000fe400097fe4ff */
[----:B------:R-:W-:Y:S01]  /*1d280*/  IADD3.X R7, R7, UR6, RZ, P3, !PT ;  /* 0x0000000607077c10 */ /* 0x000fe20009ffe4ff */
[----:B-1----:R-:W1:Y:S01]  /*1d290*/  S2R R2, SR_TID.X ;  /* 0x0000000000027919 */ /* 0x002e620000002100 */
[----:B------:R-:W-:Y:S04]  /*1d2a0*/  STL [R1+0xd14], R14 ;  /* 0x000d140e01007387 */ /* 0x000fe80000100800 */
[----:B------:R-:W-:Y:S04]  /*1d2b0*/  STL [R1+0x4cc], R15 ;  /* 0x0004cc0f01007387 */ /* 0x000fe80000100800 */
[----:B------:R-:W-:Y:S04]  /*1d2c0*/  STL [R1+0xd10], R26 ;  /* 0x000d101a01007387 */ /* 0x000fe80000100800 */
[----:B------:R-:W-:Y:S04]  /*1d2d0*/  STL [R1+0xce0], R27 ;  /* 0x000ce01b01007387 */ /* 0x000fe80000100800 */
[----:B------:R-:W-:Y:S04]  /*1d2e0*/  STL [R1+0xce8], R5 ;  /* 0x000ce80501007387 */ /* 0x000fe80000100800 */
[----:B------:R-:W-:Y:S01]  /*1d2f0*/  STL [R1+0xcf0], R6 ;  /* 0x000cf00601007387 */ /* 0x000fe20000100800 */
[----:B------:R-:W0:Y:S01]  /*1d300*/  LDC R28, c[0x0][0x238] ;  /* 0x00008e00ff1c7b82 */ /* 0x000e220000000800 */
[----:B------:R-:W-:-:S02]  /*1d310*/  IADD3.X R22, R22, UR6, RZ, P4, !PT ;  /* 0x0000000616167c10 */ /* 0x000fc4000a7fe4ff */
[----:B------:R2:W-:Y:S01]  /*1d320*/  STL [R1+0xcf8], R7 ;  /* 0x000cf80701007387 */ /* 0x0005e20000100800 */
[----:B------:R-:W-:-:S03]  /*1d330*/  IADD3.X R23, R23, UR6, RZ, P5, !PT ;  /* 0x0000000617177c10 */ /* 0x000fc6000affe4ff */
[----:B------:R0:W-:Y:S02]  /*1d340*/  STL [R1+0xd00], R22 ;  /* 0x000d001601007387 */ /* 0x0001e40000100800 */
[----:B0-----:R-:W-:Y:S01]  /*1d350*/  IMAD.SHL.U32 R28, R28, 0x40, RZ ;  /* 0x000000401c1c7824 */ /* 0x001fe200078e00ff */
[----:B-1----:R-:W-:-:S03]  /*1d360*/  LOP3.LUT R2, R2, 0x3f, RZ, 0xc0, !PT ;  /* 0x0000003f02027812 */ /* 0x002fc600078ec0ff */
[----:B------:R-:W-:Y:S02]  /*1d370*/  IMAD.SHL.U32 R28, R28, 0x2, RZ ;  /* 0x000000021c1c7824 */ /* 0x000fe400078e00ff */
[----:B------:R-:W-:Y:S02]  /*1d380*/  IMAD.SHL.U32 R2, R2, 0x2, RZ ;  /* 0x0000000202027824 */ /* 0x000fe400078e00ff */
[----:B--2---:R-:W-:Y:S02]  /*1d390*/  IMAD.MOV.U32 R7, RZ, RZ, R18 ;  /* 0x000000ffff077224 */ /* 0x004fe400078e0012 */
[----:B---3--:R-:W-:Y:S02]  /*1d3a0*/  IMAD.MOV.U32 R9, RZ, RZ, R17 ;  /* 0x000000ffff097224 */ /* 0x008fe400078e0011 */
[----:B----4-:R-:W-:-:S05]  /*1d3b0*/  IMAD.MOV.U32 R6, RZ, RZ, R11 ;  /* 0x000000ffff067224 */ /* 0x010fca00078e000b */
[----:B------:R0:W-:Y:S04]  /*1d3c0*/  STL.64 [R1+0x1e0], R6 ;  /* 0x0001e00601007387 */ /* 0x0001e80000100a00 */
[----:B------:R0:W-:Y:S01]  /*1d3d0*/  STL [R1+0xd08], R23 ;  /* 0x000d081701007387 */ /* 0x0001e20000100800 */
[----:B------:R-:W-:-:S05]  /*1d3e0*/  IMAD.MOV.U32 R8, RZ, RZ, R10 ;  /* 0x000000ffff087224 */ /* 0x000fca00078e000a */
[----:B------:R0:W-:Y:S01]  /*1d3f0*/  STL.64 [R1+0x1e8], R8 ;  /* 0x0001e80801007387 */ /* 0x0001e20000100a00 */
[----:B------:R-:W-:Y:S05]  /*1d400*/  @P0 BRA `(.L_x_1) ;  /* 0xfffffe84007c0947 */ /* 0x000fea000383ffff */
[----:B------:R-:W2:Y:S04]  /*1d410*/  LDL.LU R27, [R1+0xcc] ;  /* 0x0000cc00011b7983 */ /* 0x000ea80000300800 */
[----:B-----5:R1:W-:Y:S04]  /*1d420*/  STL [R1+0xdf0], R25 ;  /* 0x000df01901007387 */ /* 0x0203e80000100800 */
[----:B-1----:R-:W3:Y:S04]  /*1d430*/  LDL.LU R25, [R1+0xb4] ;  /* 0x0000b40001197983 */ /* 0x002ee80000300800 */
[----:B---3--:R1:W-:Y:S04]  /*1d440*/  STL [R1+0xdf4], R25 ;  /* 0x000df41901007387 */ /* 0x0083e80000100800 */
[----:B------:R-:W3:Y:S04]  /*1d450*/  LDL.LU R26, [R1+0xc4] ;  /* 0x0000c400011a7983 */ /* 0x000ee80000300800 */
[----:B------:R4:W-:Y:S01]  /*1d460*/  STL [R1+0xdec], R24 ;  /* 0x000dec1801007387 */ /* 0x0009e20000100800 */
[----:B-1----:R-:W-:-:S03]  /*1d470*/  IMAD.MOV.U32 R25, RZ, RZ, R4 ;  /* 0x000000ffff197224 */ /* 0x002fc600078e0004 */
[----:B----4-:R-:W4:Y:S04]  /*1d480*/  LDL.LU R24, [R1+0xfc] ;  /* 0x0000fc0001187983 */ /* 0x010f280000300800 */
[----:B0-----:R-:W2:Y:S04]  /*1d490*/  LDL.LU R23, [R1+0x11c] ;  /* 0x00011c0001177983 */ /* 0x001ea80000300800 */
[----:B--2---:R0:W-:Y:S04]  /*1d4a0*/  STL [R1+0xde8], R23 ;  /* 0x000de81701007387 */ /* 0x0041e80000100800 */
[----:B0-----:R-:W2:Y:S04]  /*1d4b0*/  LDL.LU R23, [R1+0xf4] ;  /* 0x0000f40001177983 */ /* 0x001ea80000300800 */
[----:B------:R0:W-:Y:S04]  /*1d4c0*/  STL [R1+0xde0], R21 ;  /* 0x000de01501007387 */ /* 0x0001e80000100800 */
[----:B0-----:R-:W3:Y:S04]  /*1d4d0*/  LDL.LU R21, [R1+0x104] ;  /* 0x0001040001157983 */ /* 0x001ee80000300800 */
[----:B---3--:R0:W-:Y:S04]  /*1d4e0*/  STL [R1+0xde4], R21 ;  /* 0x000de41501007387 */ /* 0x0081e80000100800 */
[----:B0-----:R-:W3:Y:S04]  /*1d4f0*/  LDL.LU R21, [R1+0x10c] ;  /* 0x00010c0001157983 */ /* 0x001ee80000300800 */
[----:B------:R-:W3:Y:S04]  /*1d500*/  LDL.LU R22, [R1+0x114] ;  /* 0x0001140001167983 */ /* 0x000ee80000300800 */
[----:B------:R0:W-:Y:S04]  /*1d510*/  STL [R1+0xddc], R20 ;  /* 0x000ddc1401007387 */ /* 0x0001e80000100800 */
[----:B0-----:R-:W3:Y:S04]  /*1d520*/  LDL.LU R20, [R1+0x13c] ;  /* 0x00013c0001147983 */ /* 0x001ee80000300800 */
[----:B------:R0:W-:Y:S04]  /*1d530*/  STL [R1+0xdd8], R19 ;  /* 0x000dd81301007387 */ /* 0x0001e80000100800 */
[----:B0-----:R-:W3:Y:S04]  /*1d540*/  LDL.LU R19, [R1+0x134] ;  /* 0x0001340001137983 */ /* 0x001ee80000300800 */
[----:B------:R-:W4:Y:S04]  /*1d550*/  LDL.LU R18, [R1+0xc0] ;  /* 0x0000c00001127983 */ /* 0x000f280000300800 */
[----:B----4-:R0:W-:Y:S04]  /*1d560*/  STL [R1+0xdd4], R18 ;  /* 0x000dd41201007387 */ /* 0x0101e80000100800 */
[----:B0-----:R-:W4:Y:S04]  /*1d570*/  LDL.LU R18, [R1+0xb8] ;  /* 0x0000b80001127983 */ /* 0x001f280000300800 */
[----:B------:R-:W2:Y:S04]  /*1d580*/  LDL.LU R17, [R1+0x128] ;  /* 0x0001280001117983 */ /* 0x000ea80000300800 */
[----:B--2---:R0:W-:Y:S04]  /*1d590*/  STL [R1+0xdd0], R17 ;  /* 0x000dd01101007387 */ /* 0x0041e80000100800 */
[----:B0-----:R-:W2:Y:S04]  /*1d5a0*/  LDL.LU R17, [R1+0xb0] ;  /* 0x0000b00001117983 */ /* 0x001ea80000300800 */
[----:B------:R-:W3:Y:S04]  /*1d5b0*/  LDL.LU R16, [R1+0x120] ;  /* 0x0001200001107983 */ /* 0x000ee80000300800 */
[----:B---3--:R0:W-:Y:S04]  /*1d5c0*/  STL [R1+0xdcc], R16 ;  /* 0x000dcc1001007387 */ /* 0x0081e80000100800 */
        /* <DEDUP_REMOVED lines=50> */
[----:B------:R-:W2:Y:S04]  /*1d8f0*/  LDL.LU R2, [R1+0x188] ;  /* 0x0001880001027983 */ /* 0x000ea80000300800 */
[----:B--2---:R0:W-:Y:S04]  /*1d900*/  STL [R1+0xd6c], R2 ;  /* 0x000d6c0201007387 */ /* 0x0041e80000100800 */
[----:B0-----:R-:W2:Y:S04]  /*1d910*/  LDL.LU R2, [R1+0x160] ;  /* 0x0001600001027983 */ /* 0x001ea80000300800 */
[----:B--2---:R0:W-:Y:S04]  /*1d920*/  STL [R1+0xd74], R2 ;  /* 0x000d740201007387 */ /* 0x0041e80000100800 */
[----:B0-----:R-:W2:Y:S04]  /*1d930*/  LDL.LU R2, [R1+0x168] ;  /* 0x0001680001027983 */ /* 0x001ea80000300800 */
[----:B--2---:R0:W-:Y:S04]  /*1d940*/  STL [R1+0xd7c], R2 ;  /* 0x000d7c0201007387 */ /* 0x0041e80000100800 */
[----:B0-----:R-:W2:Y:S04]  /*1d950*/  LDL.LU R2, [R1+0x170] ;  /* 0x0001700001027983 */ /* 0x001ea80000300800 */
[----:B--2---:R0:W-:Y:S04]  /*1d960*/  STL [R1+0xd84], R2 ;  /* 0x000d840201007387 */ /* 0x0041e80000100800 */
[----:B0-----:R-:W2:Y:S04]  /*1d970*/  LDL.LU R2, [R1+0x178] ;  /* 0x0001780001027983 */ /* 0x001ea80000300800 */
[----:B--2---:R0:W-:Y:S04]  /*1d980*/  STL [R1+0xd8c], R2 ;  /* 0x000d8c0201007387 */ /* 0x0041e80000100800 */
[----:B0-----:R-:W2:Y:S01]  /*1d990*/  LDL.LU R2, [R1+0x1a0] ;  /* 0x0001a00001027983 */ /* 0x001ea20000300800 */
[----:B------:R-:W-:-:S03]  /*1d9a0*/  F2FP.BF16.F32.PACK_AB R27, R25, R27 ;  /* 0x0000001b191b723e */ /* 0x000fc600000010ff */
[----:B--2---:R0:W-:Y:S04]  /*1d9b0*/  STL [R1+0xd94], R2 ;  /* 0x000d940201007387 */ /* 0x0041e80000100800 */
[----:B0-----:R-:W2:Y:S04]  /*1d9c0*/  LDL.LU R2, [R1+0x1a8] ;  /* 0x0001a80001027983 */ /* 0x001ea80000300800 */
[----:B------:R-:W2:Y:S04]  /*1d9d0*/  LDL.LU R0, [R1+0x1c8] ;  /* 0x0001c80001007983 */ /* 0x000ea80000300800 */
[----:B------:R-:W2:Y:S04]  /*1d9e0*/  LDL.LU R28, [R1+0x180] ;  /* 0x00018000011c7983 */ /* 0x000ea80000300800 */
[----:B------:R-:W2:Y:S04]  /*1d9f0*/  LDL.LU R3, [R1+0x1c0] ;  /* 0x0001c00001037983 */ /* 0x000ea80000300800 */
[----:B------:R-:W3:Y:S02]  /*1da00*/  LDL.LU R25, [R1+0xdf4] ;  /* 0x000df40001197983 */ /* 0x000ee40000300800 */
[----:B---3--:R-:W-:-:S02]  /*1da10*/  F2FP.BF16.F32.PACK_AB R26, R25, R26 ;  /* 0x0000001a191a723e */ /* 0x008fc400000010ff */
[----:B------:R-:W3:Y:S02]  /*1da20*/  LDL.LU R25, [R1+0xdf0] ;  /* 0x000df00001197983 */ /* 0x000ee40000300800 */
[----:B---3--:R-:W-:Y:S02]  /*1da30*/  F2FP.BF16.F32.PACK_AB R25, R24, R25 ;  /* 0x000000191819723e */ /* 0x008fe400000010ff */
[----:B------:R-:W3:Y:S02]  /*1da40*/  LDL.LU R24, [R1+0xdec] ;  /* 0x000dec0001187983 */ /* 0x000ee40000300800 */
[----:B---3--:R-:W-:Y:S02]  /*1da50*/  F2FP.BF16.F32.PACK_AB R24, R23, R24 ;  /* 0x000000181718723e */ /* 0x008fe400000010ff */
        /* <DEDUP_REMOVED lines=38> */
[----:B------:R-:W4:Y:S02]  /*1dcc0*/  LDL.LU R4, [R1+0xd9c] ;  /* 0x000d9c0001047983 */ /* 0x000f240000300800 */
[----:B----4-:R-:W-:Y:S02]  /*1dcd0*/  F2FP.BF16.F32.PACK_AB R4, R29, R4 ;  /* 0x000000041d04723e */ /* 0x010fe400000010ff */
[----:B------:R-:W2:Y:S02]  /*1dce0*/  LDL.LU R29, [R1+0xd98] ;  /* 0x000d9800011d7983 */ /* 0x000ea40000300800 */
[----:B--2---:R-:W-:Y:S02]  /*1dcf0*/  F2FP.BF16.F32.PACK_AB R29, R2, R29 ;  /* 0x0000001d021d723e */ /* 0x004fe400000010ff */
[----:B------:R-:W2:Y:S04]  /*1dd00*/  LDL.LU R2, [R1+0xd94] ;  /* 0x000d940001027983 */ /* 0x000ea80000300800 */
[----:B------:R0:W-:Y:S04]  /*1dd10*/  STL [R1+0xc], R29 ;  /* 0x00000c1d01007387 */ /* 0x0001e80000100800 */
[----:B0-----:R-:W2:Y:S02]  /*1dd20*/  LDL.LU R29, [R1+0xd90] ;  /* 0x000d9000011d7983 */ /* 0x001ea40000300800 */
[----:B--2---:R-:W-:-:S02]  /*1dd30*/  F2FP.BF16.F32.PACK_AB R29, R2, R29 ;  /* 0x0000001d021d723e */ /* 0x004fc400000010ff */
        /* <DEDUP_REMOVED lines=9> */
[----:B------:R0:W-:Y:S04]  /*1ddd0*/  STL [R1], R29 ;  /* 0x0000001d01007387 */ /* 0x0001e80000100800 */
[----:B0-----:R-:W2:Y:S02]  /*1dde0*/  LDL.LU R29, [R1+0xd78] ;  /* 0x000d7800011d7983 */ /* 0x001ea40000300800 */
[----:B--2---:R-:W-:-:S02]  /*1ddf0*/  F2FP.BF16.F32.PACK_AB R29, R2, R29 ;  /* 0x0000001d021d723e */ /* 0x004fc400000010ff */
[----:B------:R-:W2:Y:S04]  /*1de00*/  LDL.LU R2, [R1+0xd74] ;  /* 0x000d740001027983 */ /* 0x000ea80000300800 */
[----:B------:R0:W-:Y:S04]  /*1de10*/  STL [R1+0x1c], R29 ;  /* 0x00001c1d01007387 */ /* 0x0001e80000100800 */
[----:B0-----:R-:W2:Y:S02]  /*1de20*/  LDL.LU R29, [R1+0xd70] ;  /* 0x000d7000011d7983 */ /* 0x001ea40000300800 */
[----:B--2---:R-:W-:-:S02]  /*1de30*/  F2FP.BF16.F32.PACK_AB R29, R2, R29 ;  /* 0x0000001d021d723e */ /* 0x004fc400000010ff */
[----:B------:R-:W2:Y:S04]  /*1de40*/  LDL.LU R2, [R1+0xd6c] ;  /* 0x000d6c0001027983 */ /* 0x000ea80000300800 */
[----:B------:R1:W-:Y:S01]  /*1de50*/  STL [R1+0x18], R29 ;  /* 0x0000181d01007387 */ /* 0x0003e20000100800 */
[----:B--2---:R-:W-:Y:S02]  /*1de60*/  F2FP.BF16.F32.PACK_AB R2, R2, R0 ;  /* 0x000000000202723e */ /* 0x004fe400000010ff */
[----:B------:R-:W-:-:S05]  /*1de70*/  F2FP.BF16.F32.PACK_AB R0, R28, R3 ;  /* 0x000000031c00723e */ /* 0x000fca00000010ff */
[----:B------:R1:W-:Y:S04]  /*1de80*/  STL [R1+0x10], R0 ;  /* 0x0000100001007387 */ /* 0x0003e80000100800 */
[----:B------:R1:W-:Y:S02]  /*1de90*/  STL [R1+0x14], R2 ;  /* 0x0000140201007387 */ /* 0x0003e40000100800 */
.L_x_0:
[----:B------:R-:W2:Y:S01]  /*1dea0*/  LDL.LU R28, [R1] ;  /* 0x00000000011c7983 */ /* 0x000ea20000300800 */
[----:B------:R-:W3:Y:S01]  /*1deb0*/  S2UR UR5, SR_CgaCtaId ;  /* 0x00000000000579c3 */ /* 0x000ee20000008800 */
[----:B------:R-:W-:Y:S01]  /*1dec0*/  UMOV UR4, 0x400 ;  /* 0x0000040000047882 */ /* 0x000fe20000000000 */
[----:B------:R-:W-:Y:S01]  /*1ded0*/  ULDC.64 UR10, c[0x0][0x228] ;  /* 0x00008a00000a7ab9 */ /* 0x000fe20000000a00 */
[----:B-----5:R-:W4:Y:S01]  /*1dee0*/  LDL.LU R3, [R1+0x4] ;  /* 0x0000040001037983 */ /* 0x020f220000300800 */
[----:B------:R-:W-:-:S03]  /*1def0*/  ULDC UR6, c[0x0][0x248] ;  /* 0x0000920000067ab9 */ /* 0x000fc60000000800 */
[----:B-1----:R-:W4:Y:S04]  /*1df00*/  LDL.LU R2, [R1+0x8] ;  /* 0x0000080001027983 */ /* 0x002f280000300800 */
[----:B------:R-:W4:Y:S04]  /*1df10*/  LDL.LU R0, [R1+0xc] ;  /* 0x00000c0001007983 */ /* 0x000f280000300800 */
[----:B------:R-:W-:Y:S04]  /*1df20*/  STL [R1+0xdf0], R19 ;  /* 0x000df01301007387 */ /* 0x000fe80000100800 */
[----:B------:R-:W-:Y:S04]  /*1df30*/  STL.64 [R1+0xde8], R22 ;  /* 0x000de81601007387 */ /* 0x000fe80000100a00 */
[----:B------:R1:W-:Y:S04]  /*1df40*/  STL.64 [R1+0xde0], R20 ;  /* 0x000de01401007387 */ /* 0x0003e80000100a00 */
[----:B-1----:R-:W4:Y:S04]  /*1df50*/  LDL.LU R20, [R1+0x10] ;  /* 0x0000100001147983 */ /* 0x002f280000300800 */
[----:B------:R-:W4:Y:S04]  /*1df60*/  LDL.LU R21, [R1+0x14] ;  /* 0x0000140001157983 */ /* 0x000f280000300800 */
[----:B------:R-:W4:Y:S04]  /*1df70*/  LDL.LU R22, [R1+0x18] ;  /* 0x0000180001167983 */ /* 0x000f280000300800 */
[----:B------:R-:W4:Y:S04]  /*1df80*/  LDL.LU R23, [R1+0x1c] ;  /* 0x00001c0001177983 */ /* 0x000f280000300800 */
[----:B------:R-:W4:Y:S01]  /*1df90*/  LDL R19, [R1+0xd30] ;  /* 0x000d300001137983 */ /* 0x000f220000100800 */
[----:B---3--:R-:W-:-:S03]  /*1dfa0*/  ULEA UR4, UR5, UR4, 0x18 ;  /* 0x0000000405047291 */ /* 0x008fc6000f8ec03f */
[----:B------:R-:W-:Y:S04]  /*1dfb0*/  STL.64 [R1+0xdd8], R26 ;  /* 0x000dd81a01007387 */ /* 0x000fe80000100a00 */
[----:B------:R2:W-:Y:S01]  /*1dfc0*/  STL.64 [R1+0xdd0], R24 ;  /* 0x000dd01801007387 */ /* 0x0005e20000100a00 */
[----:B------:R-:W1:Y:S02]  /*1dfd0*/  S2R R29, SR_TID.X ;  /* 0x00000000001d7919 */ /* 0x000e640000002100 */
[----:B-1----:R-:W-:-:S04]  /*1dfe0*/  LOP3.LUT R29, R29, 0x3f, RZ, 0xc0, !PT ;  /* 0x0000003f1d1d7812 */ /* 0x002fc800078ec0ff */
[----:B------:R-:W-:Y:S01]  /*1dff0*/  LEA R29, R29, UR4, 0x4 ;  /* 0x000000041d1d7c11 */ /* 0x000fe2000f8e20ff */
[----:B--2---:R-:W-:Y:S02]  /*1e000*/  IMAD.MOV.U32 R24, RZ, RZ, R28 ;  /* 0x000000ffff187224 */ /* 0x004fe400078e001c */
[----:B----4-:R-:W-:Y:S02]  /*1e010*/  IMAD.MOV.U32 R25, RZ, RZ, R3 ;  /* 0x000000ffff197224 */ /* 0x010fe400078e0003 */
[----:B------:R-:W-:Y:S02]  /*1e020*/  IMAD.MOV.U32 R26, RZ, RZ, R2 ;  /* 0x000000ffff1a7224 */ /* 0x000fe400078e0002 */
[----:B------:R-:W-:Y:S02]  /*1e030*/  IMAD.MOV.U32 R27, RZ, RZ, R0 ;  /* 0x000000ffff1b7224 */ /* 0x000fe400078e0000 */
[----:B------:R-:W1:Y:S02]  /*1e040*/  S2R R0, SR_TID.X ;  /* 0x0000000000007919 */ /* 0x000e640000002100 */
[----:B-1----:R-:W-:-:S02]  /*1e050*/  IMAD.SHL.U32 R3, R0, 0x10, RZ ;  /* 0x0000001000037824 */ /* 0x002fc400078e00ff */
[C---:B------:R-:W-:Y:S02]  /*1e060*/  IMAD.SHL.U32 R2, R0.reuse, 0x20, RZ ;  /* 0x0000002000027824 */ /* 0x040fe400078e00ff */
[----:B------:R-:W-:Y:S01]  /*1e070*/  IMAD.SHL.U32 R28, R0, 0x8, RZ ;  /* 0x00000008001c7824 */ /* 0x000fe200078e00ff */
[----:B------:R-:W-:Y:S01]  /*1e080*/  LOP3.LUT R3, R3, 0xf0, RZ, 0xc0, !PT ;  /* 0x000000f003037812 */ /* 0x000fe200078ec0ff */
[C---:B------:R-:W-:Y:S01]  /*1e090*/  VIADD R0, R19.reuse, 0x1 ;  /* 0x0000000113007836 */ /* 0x040fe20000000000 */
[----:B------:R-:W-:Y:S02]  /*1e0a0*/  LOP3.LUT R2, R2, 0x200, RZ, 0xc0, !PT ;  /* 0x0000020002027812 */ /* 0x000fe400078ec0ff */
[----:B------:R-:W-:Y:S02]  /*1e0b0*/  LOP3.LUT R28, R28, 0x100, RZ, 0xc0, !PT ;  /* 0x000001001c1c7812 */ /* 0x000fe400078ec0ff */
[----:B------:R-:W-:Y:S01]  /*1e0c0*/  IADD3 R2, R2, UR4, R3 ;  /* 0x0000000402027c10 */ /* 0x000fe2000fffe003 */
[----:B------:R-:W-:Y:S01]  /*1e0d0*/  VIADD R3, R19, 0x2 ;  /* 0x0000000213037836 */ /* 0x000fe20000000000 */
[----:B------:R-:W-:Y:S01]  /*1e0e0*/  BAR.SYNC.DEFER_BLOCKING 0x0 ;  /* 0x0000000000007b1d */ /* 0x000fe20000010000 */
[----:B------:R-:W-:-:S05]  /*1e0f0*/  ISETP.GE.AND P2, PT, R0, UR11, PT ;  /* 0x0000000b00007c0c */ /* 0x000fca000bf46270 */
[----:B------:R-:W-:Y:S01]  /*1e100*/  ULDC.64 UR4, c[0x0][0x220] ;  /* 0x0000880000047ab9 */ /* 0x000fe20000000a00 */
[----:B------:R-:W2:Y:S01]  /*1e110*/  LDL.LU R19, [R1+0xdf0] ;  /* 0x000df00001137983 */ /* 0x000ea20000300800 */
[----:B------:R-:W-:Y:S01]  /*1e120*/  IMAD.IADD R0, R28, 0x1, R2 ;  /* 0x000000011c007824 */ /* 0x000fe200078e0202 */
[----:B------:R-:W-:Y:S01]  /*1e130*/  ISETP.GE.AND P6, PT, R3, UR11, PT ;  /* 0x0000000b03007c0c */ /* 0x000fe2000bfc6270 */
[----:B------:R-:W1:Y:S01]  /*1e140*/  LDC R28, c[0x0][0x244] ;  /* 0x00009100ff1c7b82 */ /* 0x000e620000000800 */
[----:B------:R-:W-:Y:S04]  /*1e150*/  STL [R1+0x40], R29 ;  /* 0x0000401d01007387 */ /* 0x000fe80000100800 */
[----:B------:R-:W-:Y:S03]  /*1e160*/  STSM.16.M88.4 [R0], R20 ;  /* 0x0000001400007844 */ /* 0x000fe60000000200 */
[----:B------:R-:W-:Y:S06]  /*1e170*/  BAR.SYNC.DEFER_BLOCKING 0x0 ;  /* 0x0000000000007b1d */ /* 0x000fec0000010000 */
[----:B------:R-:W3:Y:S02]  /*1e180*/  LDS.128 R20, [R29] ;  /* 0x000000001d147984 */ /* 0x000ee40000000c00 */
[----:B------:R-:W-:Y:S06]  /*1e190*/  BAR.SYNC.DEFER_BLOCKING 0x0 ;  /* 0x0000000000007b1d */ /* 0x000fec0000010000 */
[----:B------:R-:W-:Y:S02]  /*1e1a0*/  STSM.16.M88.4 [R0], R24 ;  /* 0x0000001800007844 */ /* 0x000fe40000000200 */
[----:B------:R-:W-:Y:S06]  /*1e1b0*/  BAR.SYNC.DEFER_BLOCKING 0x0 ;  /* 0x0000000000007b1d */ /* 0x000fec0000010000 */
[----:B---3--:R-:W-:Y:S04]  /*1e1c0*/  STL.64 [R1+0x10], R20 ;  /* 0x0000101401007387 */ /* 0x008fe80000100a00 */
[----:B------:R3:W-:Y:S04]  /*1e1d0*/  STL.64 [R1+0x18], R22 ;  /* 0x0000181601007387 */ /* 0x0007e80000100a00 */
[----:B------:R-:W4:Y:S01]  /*1e1e0*/  LDS.128 R24, [R29] ;  /* 0x000000001d187984 */ /* 0x000f220000000c00 */
[----:B------:R-:W-:Y:S06]  /*1e1f0*/  BAR.SYNC.DEFER_BLOCKING 0x0 ;  /* 0x0000000000007b1d */ /* 0x000fec0000010000 */
[----:B---3--:R-:W3:Y:S04]  /*1e200*/  LDL.LU.64 R22, [R1+0xde8] ;  /* 0x000de80001167983 */ /* 0x008ee80000300a00 */
[----:B------:R-:W3:Y:S04]  /*1e210*/  LDL.LU.64 R20, [R1+0xde0] ;  /* 0x000de00001147983 */ /* 0x000ee80000300a00 */
[----:B------:R-:W-:Y:S01]  /*1e220*/  STSM.16.M88.4 [R0], R4 ;  /* 0x0000000400007844 */ /* 0x000fe20000000200 */
[----:B------:R-:W-:Y:S06]  /*1e230*/  BAR.SYNC.DEFER_BLOCKING 0x0 ;  /* 0x0000000000007b1d */ /* 0x000fec0000010000 */
[----:B----4-:R-:W-:Y:S04]  /*1e240*/  STL.64 [R1], R24 ;  /* 0x0000001801007387 */ /* 0x010fe80000100a00 */
[----:B------:R4:W-:Y:S04]  /*1e250*/  STL.64 [R1+0x8], R26 ;  /* 0x0000081a01007387 */ /* 0x0009e80000100a00 */
[----:B------:R-:W0:Y:S01]  /*1e260*/  LDS.128 R4, [R29] ;  /* 0x000000001d047984 */ /* 0x000e220000000c00 */
[----:B------:R-:W-:Y:S06]  /*1e270*/  BAR.SYNC.DEFER_BLOCKING 0x0 ;  /* 0x0000000000007b1d */ /* 0x000fec0000010000 */
[----:B----4-:R-:W4:Y:S04]  /*1e280*/  LDL.LU.64 R26, [R1+0xdd8] ;  /* 0x000dd800011a7983 */ /* 0x010f280000300a00 */
[----:B------:R-:W4:Y:S04]  /*1e290*/  LDL.LU.64 R24, [R1+0xdd0] ;  /* 0x000dd00001187983 */ /* 0x000f280000300a00 */
[----:B------:R-:W1:Y:S04]  /*1e2a0*/  LDL R2, [R1+0xd50] ;  /* 0x000d500001027983 */ /* 0x000e680000100800 */
[----:B------:R-:W-:Y:S01]  /*1e2b0*/  STSM.16.M88.4 [R0], R8 ;  /* 0x0000000800007844 */ /* 0x000fe20000000200 */
[----:B------:R-:W-:Y:S06]  /*1e2c0*/  BAR.SYNC.DEFER_BLOCKING 0x0 ;  /* 0x0000000000007b1d */ /* 0x000fec0000010000 */
[----:B0-----:R-:W-:Y:S04]  /*1e2d0*/  STL [R1+0xdb0], R5 ;  /* 0x000db00501007387 */ /* 0x001fe80000100800 */
[----:B------:R-:W-:Y:S04]  /*1e2e0*/  STL [R1+0xd98], R6 ;  /* 0x000d980601007387 */ /* 0x000fe80000100800 */
[----:B------:R-:W-:Y:S04]  /*1e2f0*/  STL [R1+0xd84], R7 ;  /* 0x000d840701007387 */ /* 0x000fe80000100800 */
[----:B------:R-:W-:Y:S04]  /*1e300*/  STL.64 [R1+0xdb8], R6 ;  /* 0x000db80601007387 */ /* 0x000fe80000100a00 */
[----:B------:R-:W0:Y:S01]  /*1e310*/  LDS.128 R8, [R29] ;  /* 0x000000001d087984 */ /* 0x000e220000000c00 */
[----:B------:R-:W-:Y:S06]  /*1e320*/  BAR.SYNC.DEFER_BLOCKING 0x0 ;  /* 0x0000000000007b1d */ /* 0x000fec0000010000 */
[----:B------:R-:W-:Y:S02]  /*1e330*/  STSM.16.M88.4 [R0], R12 ;  /* 0x0000000c00007844 */ /* 0x000fe40000000200 */
[----:B------:R-:W-:Y:S06]  /*1e340*/  BAR.SYNC.DEFER_BLOCKING 0x0 ;  /* 0x0000000000007b1d */ /* 0x000fec0000010000 */
[----:B0-----:R-:W-:Y:S04]  /*1e350*/  STL [R1+0xdc0], R9 ;  /* 0x000dc00901007387 */ /* 0x001fe80000100800 */
[----:B------:R-:W-:Y:S04]  /*1e360*/  STL [R1+0xd88], R11 ;  /* 0x000d880b01007387 */ /* 0x000fe80000100800 */
[----:B------:R-:W-:Y:S04]  /*1e370*/  STL.64 [R1+0xd90], R10 ;  /* 0x000d900a01007387 */ /* 0x000fe80000100a00 */
[----:B------:R-:W4:Y:S04]  /*1e380*/  LDL R6, [R1+0xd58] ;  /* 0x000d580001067983 */ /* 0x000f280000100800 */
[----:B------:R-:W0:Y:S01]  /*1e390*/  LDS.128 R12, [R29] ;  /* 0x000000001d0c7984 */ /* 0x000e220000000c00 */
[----:B------:R-:W-:Y:S06]  /*1e3a0*/  BAR.SYNC.DEFER_BLOCKING 0x0 ;  /* 0x0000000000007b1d */ /* 0x000fec0000010000 */
[----:B--2---:R-:W-:Y:S04]  /*1e3b0*/  STSM.16.M88.4 [R0], R16 ;  /* 0x0000001000007844 */ /* 0x004fe80000000200 */
[----:B0-----:R-:W-:Y:S04]  /*1e3c0*/  STL.64 [R1+0x30], R12 ;  /* 0x0000300c01007387 */ /* 0x001fe80000100a00 */
[----:B------:R-:W-:Y:S01]  /*1e3d0*/  STL.64 [R1+0x38], R14 ;  /* 0x0000380e01007387 */ /* 0x000fe20000100a00 */
[----:B------:R-:W-:Y:S06]  /*1e3e0*/  BAR.SYNC.DEFER_BLOCKING 0x0 ;  /* 0x0000000000007b1d */ /* 0x000fec0000010000 */
[----:B------:R-:W2:Y:S04]  /*1e3f0*/  LDL.LU R7, [R1+0x10] ;  /* 0x0000100001077983 */ /* 0x000ea80000300800 */
[----:B------:R-:W0:Y:S01]  /*1e400*/  LDS.128 R12, [R29] ;  /* 0x000000001d0c7984 */ /* 0x000e220000000c00 */
[----:B------:R-:W-:Y:S06]  /*1e410*/  BAR.SYNC.DEFER_BLOCKING 0x0 ;  /* 0x0000000000007b1d */ /* 0x000fec0000010000 */
[----:B0-----:R0:W-:Y:S04]  /*1e420*/  STL [R1+0xd80], R12 ;  /* 0x000d800c01007387 */ /* 0x0011e80000100800 */
[----:B0-----:R-:W4:Y:S04]  /*1e430*/  LDL.LU R12, [R1+0x40] ;  /* 0x00004000010c7983 */ /* 0x001f280000300800 */
[----:B------:R0:W-:Y:S04]  /*1e440*/  STL [R1+0xd7c], R13 ;  /* 0x000d7c0d01007387 */ /* 0x0001e80000100800 */
[----:B0-----:R-:W2:Y:S04]  /*1e450*/  LDL R13, [R1+0xd50] ;  /* 0x000d5000010d7983 */ /* 0x001ea80000100800 */
[----:B------:R0:W-:Y:S04]  /*1e460*/  STL [R1+0xd74], R14 ;  /* 0x000d740e01007387 */ /* 0x0001e80000100800 */
[----:B---3--:R-:W-:Y:S04]  /*1e470*/  STSM.16.M88.4 [R0], R20 ;  /* 0x0000001400007844 */ /* 0x008fe80000000200 */
[----:B0-----:R-:W3:Y:S04]  /*1e480*/  LDL.LU R14, [R1+0xd30] ;  /* 0x000d3000010e7983 */ /* 0x001ee80000300800 */
[----:B------:R0:W-:Y:S04]  /*1e490*/  STL [R1+0xd70], R15 ;  /* 0x000d700f01007387 */ /* 0x0001e80000100800 */
[----:B0-----:R-:W3:Y:S04]  /*1e4a0*/  LDL.LU R15, [R1+0xd60] ;  /* 0x000d6000010f7983 */ /* 0x001ee80000300800 */
[----:B------:R-:W3:Y:S01]  /*1e4b0*/  LDL.LU R9, [R1] ;  /* 0x0000000001097983 */ /* 0x000ee20000300800 */
[----:B-1----:R-:W-:Y:S01]  /*1e4c0*/  IMAD R16, R2, R28, RZ ;  /* 0x0000001c02107224 */ /* 0x002fe200078e02ff */
[----:B------:R-:W-:Y:S04]  /*1e4d0*/  BAR.SYNC.DEFER_BLOCKING 0x0 ;  /* 0x0000000000007b1d */ /* 0x000fe80000010000 */
[----:B------:R-:W-:Y:S01]  /*1e4e0*/  LEA R20, P3, R16, UR4, 0x1 ;  /* 0x0000000410147c11 */ /* 0x000fe2000f8608ff */
[----:B------:R-:W-:-:S03]  /*1e4f0*/  IMAD R3, R28, 0x40, R16 ;  /* 0x000000401c037824 */ /* 0x000fc600078e0210 */
[----:B------:R-:W-:Y:S02]  /*1e500*/  LEA.HI.X.SX32 R21, R16, UR5, 0x1, P3 ;  /* 0x0000000510157c11 */ /* 0x000fe400098f0eff */
[----:B----4-:R-:W0:Y:S01]  /*1e510*/  LDS.128 R16, [R12] ;  /* 0x000000000c107984 */ /* 0x010e220000000c00 */
[----:B------:R-:W-:Y:S06]  /*1e520*/  BAR.SYNC.DEFER_BLOCKING 0x0 ;  /* 0x0000000000007b1d */ /* 0x000fec0000010000 */
[----:B0-----:R-:W-:Y:S04]  /*1e530*/  STL.64 [R1+0xda0], R16 ;  /* 0x000da01001007387 */ /* 0x001fe80000100a00 */
[----:B------:R0:W-:Y:S04]  /*1e540*/  STL [R1+0xd78], R18 ;  /* 0x000d781201007387 */ /* 0x0001e80000100800 */
[----:B0-----:R-:W4:Y:S04]  /*1e550*/  LDL R18, [R1+0xd58] ;  /* 0x000d580001127983 */ /* 0x001f280000100800 */
[----:B------:R0:W-:Y:S04]  /*1e560*/  STL [R1+0xd6c], R19 ;  /* 0x000d6c1301007387 */ /* 0x0001e80000100800 */
[----:B0-----:R-:W4:Y:S04]  /*1e570*/  LDL.LU R19, [R1+0xd5c] ;  /* 0x000d5c0001137983 */ /* 0x001f280000300800 */
[----:B------:R0:W-:Y:S01]  /*1e580*/  STSM.16.M88.4 [R0], R24 ;  /* 0x0000001800007844 */ /* 0x0001e20000000200 */
[----:B--2---:R-:W-:Y:S01]  /*1e590*/  ISETP.GE.AND P1, PT, R13, UR10, PT ;  /* 0x0000000a0d007c0c */ /* 0x004fe2000bf26270 */
[----:B------:R-:W-:Y:S01]  /*1e5a0*/  IMAD R23, R28, 0x40, R3 ;  /* 0x000000401c177824 */ /* 0x000fe200078e0203 */
[C---:B---3--:R-:W-:Y:S01]  /*1e5b0*/  ISETP.GE.AND P0, PT, R14.reuse, UR11, PT ;  /* 0x0000000b0e007c0c */ /* 0x048fe2000bf06270 */
[----:B------:R-:W2:Y:S01]  /*1e5c0*/  LDL.LU R10, [R1+0x14] ;  /* 0x00001400010a7983 */ /* 0x000ea20000300800 */
[----:B------:R-:W-:-:S02]  /*1e5d0*/  ISETP.LT.AND P1, PT, R14, UR11, !P1 ;  /* 0x0000000b0e007c0c */ /* 0x000fc4000cf21270 */
[----:B------:R-:W-:Y:S02]  /*1e5e0*/  LEA R2, P5, R3, UR4, 0x1 ;  /* 0x0000000403027c11 */ /* 0x000fe4000f8a08ff */
[----:B------:R-:W-:Y:S01]  /*1e5f0*/  ISETP.LT.AND P4, PT, R6, UR10, !P0 ;  /* 0x0000000a06007c0c */ /* 0x000fe2000c781270 */
[----:B------:R-:W-:Y:S01]  /*1e600*/  IMAD R6, R14, UR6, RZ ;  /* 0x000000060e067c24 */ /* 0x000fe2000f8e02ff */
[----:B------:R-:W-:Y:S02]  /*1e610*/  LEA R22, P3, R23, UR4, 0x1 ;  /* 0x0000000417167c11 */ /* 0x000fe4000f8608ff */
[----:B------:R-:W-:Y:S01]  /*1e620*/  LEA.HI.X.SX32 R3, R3, UR5, 0x1, P5 ;  /* 0x0000000503037c11 */ /* 0x000fe2000a8f0eff */
[----:B0-----:R-:W-:Y:S01]  /*1e630*/  IMAD R0, R28, 0x40, R23 ;  /* 0x000000401c007824 */ /* 0x001fe200078e0217 */
[----:B------:R-:W-:Y:S01]  /*1e640*/  LEA.HI.X.SX32 R23, R23, UR5, 0x1, P3 ;  /* 0x0000000517177c11 */ /* 0x000fe200098f0eff */
[----:B------:R-:W-:Y:S01]  /*1e650*/  IMAD.WIDE R28, R6, 0x2, R20 ;  /* 0x00000002061c7825 */ /* 0x000fe200078e0214 */
[----:B------:R-:W-:Y:S01]  /*1e660*/  BAR.SYNC.DEFER_BLOCKING 0x0 ;  /* 0x0000000000007b1d */ /* 0x000fe20000010000 */
[----:B------:R-:W-:-:S02]  /*1e670*/  ISETP.LT.AND P3, PT, R15, UR10, !P0 ;  /* 0x0000000a0f007c0c */ /* 0x000fc4000c761270 */
[C---:B------:R-:W-:Y:S01]  /*1e680*/  IMAD.WIDE R26, R6.reuse, 0x2, R2 ;  /* 0x00000002061a7825 */ /* 0x040fe200078e0202 */
[----:B------:R-:W-:Y:S02]  /*1e690*/  PRMT R25, R7, 0x7632, R25 ;  /* 0x0000763207197816 */ /* 0x000fe40000000019 */
[----:B------:R0:W-:Y:S04]  /*1e6a0*/  STL.64 [R1+0xdc8], R12 ;  /* 0x000dc80c01007387 */ /* 0x0001e80000100a00 */
[----:B------:R-:W3:Y:S04]  /*1e6b0*/  LDL.LU R11, [R1+0x4] ;  /* 0x00000400010b7983 */ /* 0x000ee80000300800 */
[----:B------:R-:W-:Y:S04]  /*1e6c0*/  @P1 STG.E.U16 desc[UR8][R28.64], R7 ;  /* 0x000000071c001986 */ /* 0x000fe8000c101508 */
[----:B------:R-:W-:Y:S01]  /*1e6d0*/  @P4 STG.E.U16 desc[UR8][R26.64], R25 ;  /* 0x000000191a004986 */ /* 0x000fe2000c101508 */
[----:B------:R-:W-:Y:S01]  /*1e6e0*/  ISETP.LT.AND P4, PT, R13, UR10, !P2 ;  /* 0x0000000a0d007c0c */ /* 0x000fe2000d781270 */
[----:B0-----:R-:W-:-:S05]  /*1e6f0*/  IMAD.WIDE R12, R6, 0x2, R22 ;  /* 0x00000002060c7825 */ /* 0x001fca00078e0216 */
[----:B------:R0:W-:Y:S04]  /*1e700*/  @P3 STG.E.U16 desc[UR8][R12.64], R9 ;  /* 0x000000090c003986 */ /* 0x0001e8000c101508 */
[----:B0-----:R-:W2:Y:S01]  /*1e710*/  LDL.LU.64 R12, [R1+0xdc8] ;  /* 0x000dc800010c7983 */ /* 0x001ea20000300a00 */
[----:B------:R-:W-:-:S04]  /*1e720*/  LEA R24, P5, R0, UR4, 0x1 ;  /* 0x0000000400187c11 */ /* 0x000fc8000f8a08ff */
[----:B------:R-:W-:Y:S01]  /*1e730*/  LEA.HI.X.SX32 R25, R0, UR5, 0x1, P5 ;  /* 0x0000000500197c11 */ /* 0x000fe2000a8f0eff */
[C---:B------:R-:W-:Y:S01]  /*1e740*/  VIADD R16, R6.reuse, UR6 ;  /* 0x0000000606107c36 */ /* 0x040fe20008000000 */
[----:B------:R-:W-:Y:S02]  /*1e750*/  PRMT R5, R9, 0x7632, R5 ;  /* 0x0000763209057816 */ /* 0x000fe40000000005 */
[----:B------:R-:W3:Y:S01]  /*1e760*/  LDL.LU R9, [R1+0xdc0] ;  /* 0x000dc00001097983 */ /* 0x000ee20000300800 */
[----:B------:R-:W-:Y:S01]  /*1e770*/  IMAD.WIDE R6, R6, 0x2, R24 ;  /* 0x0000000206067825 */ /* 0x000fe200078e0218 */
[----:B----4-:R-:W-:-:S13]  /*1e780*/  ISETP.LT.AND P0, PT, R19, UR10, !P0 ;  /* 0x0000000a13007c0c */ /* 0x010fda000c701270 */
[----:B------:R0:W-:Y:S04]  /*1e790*/  @P0 STG.E.U16 desc[UR8][R6.64], R5 ;  /* 0x0000000506000986 */ /* 0x0001e8000c101508 */
[----:B0-----:R-:W4:Y:S01]  /*1e7a0*/  LDL.LU.64 R6, [R1+0xdb8] ;  /* 0x000db80001067983 */ /* 0x001f220000300a00 */
[----:B------:R-:W-:Y:S01]  /*1e7b0*/  ISETP.LT.AND P5, PT, R18, UR10, !P2 ;  /* 0x0000000a12007c0c */ /* 0x000fe2000d7a1270 */
[----:B------:R-:W-:Y:S01]  /*1e7c0*/  IMAD.WIDE R28, R16, 0x2, R20 ;  /* 0x00000002101c7825 */ /* 0x000fe200078e0214 */
[----:B------:R-:W-:Y:S01]  /*1e7d0*/  ISETP.LT.AND P0, PT, R15, UR10, !P2 ;  /* 0x0000000a0f007c0c */ /* 0x000fe2000d701270 */
[----:B------:R-:W3:Y:S01]  /*1e7e0*/  LDL.LU R5, [R1+0xdb0] ;  /* 0x000db00001057983 */ /* 0x000ee20000300800 */
[----:B------:R-:W-:Y:S01]  /*1e7f0*/  PRMT R17, R4, 0x7632, R17 ;  /* 0x0000763204117816 */ /* 0x000fe20000000011 */
[----:B------:R-:W-:-:S02]  /*1e800*/  IMAD.WIDE R26, R16, 0x2, R2 ;  /* 0x00000002101a7825 */ /* 0x000fc400078e0202 */
[----:B------:R-:W-:Y:S06]  /*1e810*/  @P4 STG.E.U16 desc[UR8][R28.64], R4 ;  /* 0x000000041c004986 */ /* 0x000fec000c101508 */
[----:B------:R-:W-:Y:S01]  /*1e820*/  @P5 STG.E.U16 desc[UR8][R26.64], R17 ;  /* 0x000000111a005986 */ /* 0x000fe2000c101508 */
[----:B--2---:R-:W-:-:S03]  /*1e830*/  ISETP.LT.AND P4, PT, R13, UR10, !P6 ;  /* 0x0000000a0d007c0c */ /* 0x004fc6000f781270 */
[----:B------:R0:W-:Y:S02]  /*1e840*/  STL.64 [R1+0xda8], R12 ;  /* 0x000da80c01007387 */ /* 0x0001e40000100a00 */
[----:B0-----:R-:W-:-:S05]  /*1e850*/  IMAD.WIDE R12, R16, 0x2, R22 ;  /* 0x00000002100c7825 */ /* 0x001fca00078e0216 */
[----:B------:R0:W-:Y:S04]  /*1e860*/  @P0 STG.E.U16 desc[UR8][R12.64], R8 ;  /* 0x000000080c000986 */ /* 0x0001e8000c101508 */
[----:B0-----:R-:W2:Y:S01]  /*1e870*/  LDL.LU.64 R12, [R1+0xda8] ;  /* 0x000da800010c7983 */ /* 0x001ea20000300a00 */
[----:B------:R-:W-:Y:S01]  /*1e880*/  VIADD R0, R14, 0x3 ;  /* 0x000000030e007836 */ /* 0x000fe20000000000 */
[----:B------:R-:W-:Y:S02]  /*1e890*/  ISETP.LT.AND P2, PT, R19, UR10, !P2 ;  /* 0x0000000a13007c0c */ /* 0x000fe4000d741270 */
[----:B------:R-:W-:Y:S02]  /*1e8a0*/  ISETP.LT.AND P5, PT, R18, UR10, !P6 ;  /* 0x0000000a12007c0c */ /* 0x000fe4000f7a1270 */
[----:B------:R-:W-:Y:S01]  /*1e8b0*/  ISETP.GE.AND P1, PT, R0, UR11, PT ;  /* 0x0000000b00007c0c */ /* 0x000fe2000bf26270 */
[----:B------:R-:W-:-:S02]  /*1e8c0*/  VIADD R0, R16, UR6 ;  /* 0x0000000610007c36 */ /* 0x000fc40008000000 */
[----:B------:R-:W-:-:S04]  /*1e8d0*/  IMAD.WIDE R16, R16, 0x2, R24 ;  /* 0x0000000210107825 */ /* 0x000fc800078e0218 */
[----:B------:R-:W-:-:S04]  /*1e8e0*/  IMAD.WIDE R28, R0, 0x2, R20 ;  /* 0x00000002001c7825 */ /* 0x000fc800078e0214 */
[----:B------:R-:W-:Y:S01]  /*1e8f0*/  IMAD.WIDE R26, R0, 0x2, R2 ;  /* 0x00000002001a7825 */ /* 0x000fe200078e0202 */
[----:B----4-:R-:W-:Y:S02]  /*1e900*/  PRMT R6, R8, 0x7632, R6 ;  /* 0x0000763208067816 */ /* 0x010fe40000000006 */
[----:B------:R-:W-:-:S03]  /*1e910*/  PRMT R7, R10, 0x7632, R7 ;  /* 0x000076320a077816 */ /* 0x000fc60000000007 */
[----:B------:R0:W-:Y:S04]  /*1e920*/  @P2 STG.E.U16 desc[UR8][R16.64], R6 ;  /* 0x0000000610002986 */ /* 0x0001e8000c101508 */
[----:B------:R-:W-:Y:S04]  /*1e930*/  @P4 STG.E.U16 desc[UR8][R28.64], R10 ;  /* 0x0000000a1c004986 */ /* 0x000fe8000c101508 */
[----:B------:R1:W-:Y:S04]  /*1e940*/  @P5 STG.E.U16 desc[UR8][R26.64], R7 ;  /* 0x000000071a005986 */ /* 0x0003e8000c101508 */
[----:B0-----:R-:W4:Y:S04]  /*1e950*/  LDL.LU.64 R16, [R1+0xda0] ;  /* 0x000da00001107983 */ /* 0x001f280000300a00 */
[----:B------:R-:W4:Y:S04]  /*1e960*/  LDL.LU R6, [R1+0xd98] ;  /* 0x000d980001067983 */ /* 0x000f280000300800 */
[----:B-1----:R-:W4:Y:S01]  /*1e970*/  LDL.LU R7, [R1+0x18] ;  /* 0x0000180001077983 */ /* 0x002f220000300800 */
[----:B------:R-:W-:Y:S01]  /*1e980*/  ISETP.LT.AND P3, PT, R15, UR10, !P6 ;  /* 0x0000000a0f007c0c */ /* 0x000fe2000f761270 */
[C---:B------:R-:W-:Y:S01]  /*1e990*/  VIADD R4, R14.reuse, 0x4 ;  /* 0x000000040e047836 */ /* 0x040fe20000000000 */
[----:B------:R-:W-:Y:S01]  /*1e9a0*/  ISETP.LT.AND P6, PT, R19, UR10, !P6 ;  /* 0x0000000a13007c0c */ /* 0x000fe2000f7c1270 */
[----:B------:R-:W-:-:S02]  /*1e9b0*/  VIADD R8, R14, 0x5 ;  /* 0x000000050e087836 */ /* 0x000fc40000000000 */
[----:B------:R-:W-:Y:S01]  /*1e9c0*/  IMAD.WIDE R26, R0, 0x2, R22 ;  /* 0x00000002001a7825 */ /* 0x000fe200078e0216 */
[----:B------:R-:W-:Y:S02]  /*1e9d0*/  ISETP.GE.AND P0, PT, R4, UR11, PT ;  /* 0x0000000b04007c0c */ /* 0x000fe4000bf06270 */
[----:B------:R-:W-:Y:S01]  /*1e9e0*/  ISETP.LT.AND P5, PT, R18, UR10, !P1 ;  /* 0x0000000a12007c0c */ /* 0x000fe2000cfa1270 */
[----:B------:R-:W-:Y:S01]  /*1e9f0*/  VIADD R4, R0, UR6 ;  /* 0x0000000600047c36 */ /* 0x000fe20008000000 */
[----:B------:R-:W-:Y:S02]  /*1ea00*/  ISETP.GE.AND P2, PT, R8, UR11, PT ;  /* 0x0000000b08007c0c */ /* 0x000fe4000bf46270 */
[----:B---3--:R-:W-:Y:S01]  /*1ea10*/  PRMT R8, R11, 0x7632, R8 ;  /* 0x000076320b087816 */ /* 0x008fe20000000008 */
[----:B------:R0:W-:Y:S01]  /*1ea20*/  @P3 STG.E.U16 desc[UR8][R26.64], R11 ;  /* 0x0000000b1a003986 */ /* 0x0001e2000c101508 */
[----:B------:R-:W-:Y:S01]  /*1ea30*/  ISETP.LT.AND P3, PT, R15, UR10, !P1 ;  /* 0x0000000a0f007c0c */ /* 0x000fe2000cf61270 */
[----:B------:R-:W-:-:S04]  /*1ea40*/  IMAD.WIDE R28, R4, 0x2, R20 ;  /* 0x00000002041c7825 */ /* 0x000fc800078e0214 */
[----:B0-----:R-:W-:Y:S01]  /*1ea50*/  IMAD.WIDE R10, R0, 0x2, R24 ;  /* 0x00000002000a7825 */ /* 0x001fe200078e0218 */
[----:B------:R-:W-:-:S03]  /*1ea60*/  PRMT R0, R5, 0x7632, R0 ;  /* 0x0000763205007816 */ /* 0x000fc60000000000 */
[----:B------:R-:W-:Y:S01]  /*1ea70*/  IMAD.WIDE R26, R4, 0x2, R2 ;  /* 0x00000002041a7825 */ /* 0x000fe200078e0202 */
[----:B------:R0:W-:Y:S01]  /*1ea80*/  @P6 STG.E.U16 desc[UR8][R10.64], R8 ;  /* 0x000000080a006986 */ /* 0x0001e2000c101508 */
[----:B--2---:R-:W-:-:S03]  /*1ea90*/  ISETP.LT.AND P4, PT, R13, UR10, !P1 ;  /* 0x0000000a0d007c0c */ /* 0x004fc6000cf81270 */
[----:B0-----:R-:W2:Y:S01]  /*1eaa0*/  LDL.LU.64 R10, [R1+0xd90] ;  /* 0x000d9000010a7983 */ /* 0x001ea20000300a00 */
[----:B------:R-:W-:Y:S02]  /*1eab0*/  ISETP.LT.AND P1, PT, R19, UR10, !P1 ;  /* 0x0000000a13007c0c */ /* 0x000fe4000cf21270 */
[----:B------:R-:W-:-:S07]  /*1eac0*/  PRMT R8, R9, 0x7632, R8 ;  /* 0x0000763209087816 */ /* 0x000fce0000000008 */
[----:B------:R0:W-:Y:S04]  /*1ead0*/  @P4 STG.E.U16 desc[UR8][R28.64], R5 ;  /* 0x000000051c004986 */ /* 0x0001e8000c101508 */
[----:B------:R1:W-:Y:S01]  /*1eae0*/  @P5 STG.E.U16 desc[UR8][R26.64], R0 ;  /* 0x000000001a005986 */ /* 0x0003e2000c101508 */
[----:B0-----:R-:W-:-:S04]  /*1eaf0*/  IMAD.WIDE R28, R4, 0x2, R22 ;  /* 0x00000002041c7825 */ /* 0x001fc800078e0216 */
[----:B-1----:R-:W-:Y:S01]  /*1eb00*/  IMAD.WIDE R26, R4, 0x2, R24 ;  /* 0x00000002041a7825 */ /* 0x002fe200078e0218 */
[----:B------:R0:W-:Y:S04]  /*1eb10*/  @P3 STG.E.U16 desc[UR8][R28.64], R9 ;  /* 0x000000091c003986 */ /* 0x0001e8000c101508 */
[----:B------:R1:W-:Y:S01]  /*1eb20*/  @P1 STG.E.U16 desc[UR8][R26.64], R8 ;  /* 0x000000081a001986 */ /* 0x0003e2000c101508 */
[----:B0-----:R-:W-:-:S05]  /*1eb30*/  VIADD R28, R14, 0x7 ;  /* 0x000000070e1c7836 */ /* 0x001fca0000000000 */
[----:B------:R-:W-:Y:S02]  /*1eb40*/  ISETP.GE.AND P1, PT, R28, UR11, PT ;  /* 0x0000000b1c007c0c */ /* 0x000fe4000bf26270 */
[----:B------:R-:W3:Y:S01]  /*1eb50*/  LDL.LU R28, [R1+0x8] ;  /* 0x00000800011c7983 */ /* 0x000ee20000300800 */
[----:B------:R-:W-:Y:S01]  /*1eb60*/  ISETP.LT.AND P6, PT, R13, UR10, !P0 ;  /* 0x0000000a0d007c0c */ /* 0x000fe2000c7c1270 */
[----:B------:R-:W-:-:S04]  /*1eb70*/  VIADD R0, R4, UR6 ;  /* 0x0000000604007c36 */ /* 0x000fc80008000000 */
[----:B-1----:R-:W-:Y:S01]  /*1eb80*/  IMAD.WIDE R26, R0, 0x2, R20 ;  /* 0x00000002001a7825 */ /* 0x002fe200078e0214 */
[----:B----4-:R-:W-:-:S07]  /*1eb90*/  PRMT R29, R7, 0x7632, R29 ;  /* 0x00007632071d7816 */ /* 0x010fce000000001d */
[----:B------:R0:W-:Y:S04]  /*1eba0*/  @P6 STG.E.U16 desc[UR8][R26.64], R7 ;  /* 0x000000071a006986 */ /* 0x0001e8000c101508 */
[----:B0-----:R-:W4:Y:S01]  /*1ebb0*/  LDL.LU R7, [R1+0x1c] ;  /* 0x00001c0001077983 */ /* 0x001f220000300800 */
[----:B------:R-:W-:Y:S02]  /*1ebc0*/  ISETP.LT.AND P4, PT, R18, UR10, !P0 ;  /* 0x0000000a12007c0c */ /* 0x000fe4000c781270 */
[----:B------:R-:W-:Y:S01]  /*1ebd0*/  ISETP.LT.AND P5, PT, R15, UR10, !P0 ;  /* 0x0000000a0f007c0c */ /* 0x000fe2000c7a1270 */
[----:B------:R-:W-:Y:S02]  /*1ebe0*/  VIADD R5, R14, 0x6 ;  /* 0x000000060e057836 */ /* 0x000fe40000000000 */
[----:B------:R-:W-:-:S03]  /*1ebf0*/  IMAD.WIDE R8, R0, 0x2, R2 ;  /* 0x0000000200087825 */ /* 0x000fc600078e0202 */
[----:B------:R-:W-:Y:S01]  /*1ec00*/  ISETP.GE.AND P3, PT, R5, UR11, PT ;  /* 0x0000000b05007c0c */ /* 0x000fe2000bf66270 */
[----:B------:R-:W-:Y:S01]  /*1ec10*/  IMAD.WIDE R4, R0, 0x2, R22 ;  /* 0x0000000200047825 */ /* 0x000fe200078e0216 */
[----:B------:R-:W-:-:S03]  /*1ec20*/  ISETP.LT.AND P0, PT, R19, UR10, !P0 ;  /* 0x0000000a13007c0c */ /* 0x000fc6000c701270 */
[----:B------:R0:W-:Y:S01]  /*1ec30*/  @P4 STG.E.U16 desc[UR8][R8.64], R29 ;  /* 0x0000001d08004986 */ /* 0x0001e2000c101508 */
[----:B------:R-:W-:Y:S02]  /*1ec40*/  ISETP.LT.AND P6, PT, R18, UR10, !P2 ;  /* 0x0000000a12007c0c */ /* 0x000fe4000d7c1270 */
[----:B------:R-:W-:Y:S01]  /*1ec50*/  ISETP.LT.AND P4, PT, R15, UR10, !P2 ;  /* 0x0000000a0f007c0c */ /* 0x000fe2000d781270 */
[----:B0-----:R-:W-:Y:S01]  /*1ec60*/  IMAD.WIDE R8, R0, 0x2, R24 ;  /* 0x0000000200087825 */ /* 0x001fe200078e0218 */
[----:B--2---:R-:W-:Y:S01]  /*1ec70*/  PRMT R11, R6, 0x7632, R11 ;  /* 0x00007632060b7816 */ /* 0x004fe2000000000b */
[----:B---3--:R0:W-:Y:S01]  /*1ec80*/  @P5 STG.E.U16 desc[UR8][R4.64], R28 ;  /* 0x0000001c04005986 */ /* 0x0081e2000c101508 */
[----:B------:R-:W-:Y:S01]  /*1ec90*/  ISETP.LT.AND P5, PT, R13, UR10, !P2 ;  /* 0x0000000a0d007c0c */ /* 0x000fe2000d7a1270 */
[----:B0-----:R-:W-:Y:S01]  /*1eca0*/  VIADD R4, R0, UR6 ;  /* 0x0000000600047c36 */ /* 0x001fe20008000000 */
[----:B------:R-:W-:-:S03]  /*1ecb0*/  PRMT R5, R28, 0x7632, R5 ;  /* 0x000076321c057816 */ /* 0x000fc60000000005 */
[C---:B------:R-:W-:Y:S02]  /*1ecc0*/  IMAD.WIDE R28, R4.reuse, 0x2, R20 ;  /* 0x00000002041c7825 */ /* 0x040fe400078e0214 */
[----:B------:R0:W-:Y:S02]  /*1ecd0*/  @P0 STG.E.U16 desc[UR8][R8.64], R5 ;  /* 0x0000000508000986 */ /* 0x0001e4000c101508 */
[----:B------:R-:W-:-:S04]  /*1ece0*/  IMAD.WIDE R26, R4, 0x2, R2 ;  /* 0x00000002041a7825 */ /* 0x000fc800078e0202 */
[----:B------:R1:W-:Y:S01]  /*1ecf0*/  @P5 STG.E.U16 desc[UR8][R28.64], R6 ;  /* 0x000000061c005986 */ /* 0x0003e2000c101508 */
[----:B------:R-:W-:Y:S01]  /*1ed00*/  ISETP.LT.AND P2, PT, R19, UR10, !P2 ;  /* 0x0000000a13007c0c */ /* 0x000fe2000d741270 */
[----:B------:R-:W-:Y:S02]  /*1ed10*/  VIADD R0, R14, 0x8 ;  /* 0x000000080e007836 */ /* 0x000fe40000000000 */
[----:B------:R2:W-:Y:S01]  /*1ed20*/  @P6 STG.E.U16 desc[UR8][R26.64], R11 ;  /* 0x0000000b1a006986 */ /* 0x0005e2000c101508 */
[----:B0-----:R-:W-:Y:S02]  /*1ed30*/  IMAD.WIDE R8, R4, 0x2, R22 ;  /* 0x0000000204087825 */ /* 0x001fe400078e0216 */
[----:B------:R-:W-:Y:S01]  /*1ed40*/  ISETP.GE.AND P0, PT, R0, UR11, PT ;  /* 0x0000000b00007c0c */ /* 0x000fe2000bf06270 */
[----:B-1----:R-:W3:Y:S04]  /*1ed50*/  LDL.LU R29, [R1+0xc] ;  /* 0x00000c00011d7983 */ /* 0x002ee80000300800 */
[----:B------:R0:W-:Y:S01]  /*1ed60*/  @P4 STG.E.U16 desc[UR8][R8.64], R10 ;  /* 0x0000000a08004986 */ /* 0x0001e2000c101508 */
[----:B------:R-:W-:Y:S01]  /*1ed70*/  ISETP.LT.AND P4, PT, R13, UR10, !P3 ;  /* 0x0000000a0d007c0c */ /* 0x000fe2000df81270 */
[----:B------:R-:W-:-:S02]  /*1ed80*/  VIADD R0, R4, UR6 ;  /* 0x0000000604007c36 */ /* 0x000fc40008000000 */
[----:B--2---:R-:W-:Y:S01]  /*1ed90*/  IMAD.WIDE R26, R4, 0x2, R24 ;  /* 0x00000002041a7825 */ /* 0x004fe200078e0218 */
[----:B------:R-:W2:Y:S03]  /*1eda0*/  LDL.LU R11, [R1+0xd88] ;  /* 0x000d8800010b7983 */ /* 0x000ea60000300800 */
[----:B------:R-:W-:Y:S01]  /*1edb0*/  IMAD.WIDE R4, R0, 0x2, R20 ;  /* 0x0000000200047825 */ /* 0x000fe200078e0214 */
[----:B0-----:R-:W-:-:S05]  /*1edc0*/  PRMT R10, R10, 0x7632, R10 ;  /* 0x000076320a0a7816 */ /* 0x001fca000000000a */
[----:B------:R-:W-:Y:S01]  /*1edd0*/  @P2 STG.E.U16 desc[UR8][R26.64], R10 ;  /* 0x0000000a1a002986 */ /* 0x000fe2000c101508 */
[----:B----4-:R-:W-:-:S03]  /*1ede0*/  PRMT R28, R7, 0x7632, R28 ;  /* 0x00007632071c7816 */ /* 0x010fc6000000001c */
[----:B------:R0:W-:Y:S04]  /*1edf0*/  @P4 STG.E.U16 desc[UR8][R4.64], R7 ;  /* 0x0000000704004986 */ /* 0x0001e8000c101508 */
[----:B0-----:R-:W4:Y:S01]  /*1ee00*/  LDL.LU R7, [R1+0xd84] ;  /* 0x000d840001077983 */ /* 0x001f220000300800 */
[----:B------:R-:W-:Y:S02]  /*1ee10*/  ISETP.LT.AND P5, PT, R18, UR10, !P3 ;  /* 0x0000000a12007c0c */ /* 0x000fe4000dfa1270 */
[----:B------:R-:W-:Y:S01]  /*1ee20*/  ISETP.LT.AND P6, PT, R15, UR10, !P3 ;  /* 0x0000000a0f007c0c */ /* 0x000fe2000dfc1270 */
[----:B------:R-:W-:Y:S01]  /*1ee30*/  IMAD.WIDE R8, R0, 0x2, R2 ;  /* 0x0000000200087825 */ /* 0x000fe200078e0202 */
[----:B------:R-:W-:-:S03]  /*1ee40*/  ISETP.LT.AND P3, PT, R19, UR10, !P3 ;  /* 0x0000000a13007c0c */ /* 0x000fc6000df61270 */
[----:B------:R-:W-:Y:S01]  /*1ee50*/  IMAD.WIDE R4, R0, 0x2, R22 ;  /* 0x0000000200047825 */ /* 0x000fe200078e0216 */
[----:B------:R-:W-:-:S03]  /*1ee60*/  ISETP.LT.AND P4, PT, R13, UR10, !P1 ;  /* 0x0000000a0d007c0c */ /* 0x000fc6000cf81270 */
[----:B------:R-:W-:Y:S02]  /*1ee70*/  VIADD R6, R14, 0x9 ;  /* 0x000000090e067836 */ /* 0x000fe40000000000 */
[----:B------:R0:W-:Y:S01]  /*1ee80*/  @P5 STG.E.U16 desc[UR8][R8.64], R28 ;  /* 0x0000001c08005986 */ /* 0x0001e2000c101508 */
[----:B------:R-:W-:Y:S02]  /*1ee90*/  ISETP.LT.AND P5, PT, R18, UR10, !P1 ;  /* 0x0000000a12007c0c */ /* 0x000fe4000cfa1270 */
[----:B------:R-:W-:Y:S01]  /*1eea0*/  ISETP.GE.AND P2, PT, R6, UR11, PT ;  /* 0x0000000b06007c0c */ /* 0x000fe2000bf46270 */
[----:B------:R-:W-:Y:S02]  /*1eeb0*/  VIADD R6, R14, 0xa ;  /* 0x0000000a0e067836 */ /* 0x000fe40000000000 */
[----:B0-----:R-:W-:-:S04]  /*1eec0*/  IMAD.WIDE R8, R0, 0x2, R24 ;  /* 0x0000000200087825 */ /* 0x001fc800078e0218 */
[----:B------:R-:W-:-:S04]  /*1eed0*/  VIADD R0, R0, UR6 ;  /* 0x0000000600007c36 */ /* 0x000fc80008000000 */
[----:B------:R-:W-:Y:S01]  /*1eee0*/  IMAD.WIDE R26, R0, 0x2, R22 ;  /* 0x00000002001a7825 */ /* 0x000fe200078e0216 */
[----:B---3--:R0:W-:Y:S01]  /*1eef0*/  @P6 STG.E.U16 desc[UR8][R4.64], R29 ;  /* 0x0000001d04006986 */ /* 0x0081e2000c101508 */
[----:B------:R-:W-:Y:S02]  /*1ef00*/  ISETP.LT.AND P6, PT, R15, UR10, !P1 ;  /* 0x0000000a0f007c0c */ /* 0x000fe4000cfc1270 */
[----:B------:R-:W-:-:S05]  /*1ef10*/  PRMT R10, R29, 0x7632, R10 ;  /* 0x000076321d0a7816 */ /* 0x000fca000000000a */
[----:B------:R1:W-:Y:S01]  /*1ef20*/  @P3 STG.E.U16 desc[UR8][R8.64], R10 ;  /* 0x0000000a08003986 */ /* 0x0003e2000c101508 */
[----:B0-----:R-:W-:Y:S01]  /*1ef30*/  IMAD.WIDE R4, R0, 0x2, R20 ;  /* 0x0000000200047825 */ /* 0x001fe200078e0214 */
[----:B------:R-:W-:-:S03]  /*1ef40*/  ISETP.GE.AND P3, PT, R6, UR11, PT ;  /* 0x0000000b06007c0c */ /* 0x000fc6000bf66270 */
[----:B-1----:R-:W-:Y:S01]  /*1ef50*/  IMAD.WIDE R8, R0, 0x2, R2 ;  /* 0x0000000200087825 */ /* 0x002fe200078e0202 */
[----:B----4-:R-:W-:Y:S01]  /*1ef60*/  PRMT R10, R7, 0x7632, R10 ;  /* 0x00007632070a7816 */ /* 0x010fe2000000000a */
[----:B------:R-:W-:Y:S04]  /*1ef70*/  @P4 STG.E.U16 desc[UR8][R4.64], R7 ;  /* 0x0000000704004986 */ /* 0x000fe8000c101508 */
[----:B------:R0:W1:Y:S04]  /*1ef80*/  LDS.128 R4, [R12] ;  /* 0x000000000c047984 */ /* 0x0000680000000c00 */
[----:B------:R-:W-:Y:S04]  /*1ef90*/  @P5 STG.E.U16 desc[UR8][R8.64], R10 ;  /* 0x0000000a08005986 */ /* 0x000fe8000c101508 */
[----:B0-----:R-:W3:Y:S04]  /*1efa0*/  LDL.LU R12, [R1+0xd80] ;  /* 0x000d8000010c7983 */ /* 0x001ee80000300800 */
[----:B--2---:R0:W-:Y:S04]  /*1efb0*/  @P6 STG.E.U16 desc[UR8][R26.64], R11 ;  /* 0x0000000b1a006986 */ /* 0x0041e8000c101508 */
[----:B0-----:R-:W2:Y:S01]  /*1efc0*/  LDL.LU R27, [R1+0x30] ;  /* 0x00003000011b7983 */ /* 0x001ea20000300800 */
[----:B------:R-:W-:-:S02]  /*1efd0*/  ISETP.LT.AND P1, PT, R19, UR10, !P1 ;  /* 0x0000000a13007c0c */ /* 0x000fc4000cf21270 */
[----:B------:R-:W-:Y:S01]  /*1efe0*/  ISETP.LT.AND P4, PT, R13, UR10, !P0 ;  /* 0x0000000a0d007c0c */ /* 0x000fe2000c781270 */
[----:B------:R-:W-:Y:S01]  /*1eff0*/  IMAD.WIDE R28, R0, 0x2, R24 ;  /* 0x00000002001c7825 */ /* 0x000fe200078e0218 */
[----:B------:R-:W-:Y:S02]  /*1f000*/  PRMT R9, R11, 0x7632, R9 ;  /* 0x000076320b097816 */ /* 0x000fe40000000009 */
[----:B------:R-:W-:Y:S01]  /*1f010*/  ISETP.LT.AND P5, PT, R18, UR10, !P0 ;  /* 0x0000000a12007c0c */ /* 0x000fe2000c7a1270 */
[----:B------:R-:W-:Y:S02]  /*1f020*/  VIADD R8, R0, UR6 ;  /* 0x0000000600087c36 */ /* 0x000fe40008000000 */
[----:B------:R-:W-:Y:S01]  /*1f030*/  VIADD R0, R14, 0xb ;  /* 0x0000000b0e007836 */ /* 0x000fe20000000000 */
[----:B------:R-:W-:Y:S01]  /*1f040*/  ISETP.LT.AND P6, PT, R19, UR10, !P0 ;  /* 0x0000000a13007c0c */ /* 0x000fe2000c7c1270 */
[----:B------:R-:W-:Y:S02]  /*1f050*/  IMAD.WIDE R10, R8, 0x2, R20 ;  /* 0x00000002080a7825 */ /* 0x000fe400078e0214 */
[----:B------:R0:W-:Y:S01]  /*1f060*/  @P1 STG.E.U16 desc[UR8][R28.64], R9 ;  /* 0x000000091c001986 */ /* 0x0001e2000c101508 */
[----:B------:R-:W-:-:S02]  /*1f070*/  ISETP.LT.AND P1, PT, R15, UR10, !P0 ;  /* 0x0000000a0f007c0c */ /* 0x000fc4000c721270 */
[----:B------:R-:W-:Y:S01]  /*1f080*/  ISETP.GE.AND P0, PT, R0, UR11, PT ;  /* 0x0000000b00007c0c */ /* 0x000fe2000bf06270 */
[----:B0-----:R-:W-:Y:S01]  /*1f090*/  IMAD.WIDE R28, R8, 0x2, R2 ;  /* 0x00000002081c7825 */ /* 0x001fe200078e0202 */
[----:B--2---:R-:W-:Y:S01]  /*1f0a0*/  PRMT R0, R27, 0x7632, R0 ;  /* 0x000076321b007816 */ /* 0x004fe20000000000 */
[----:B------:R-:W-:Y:S01]  /*1f0b0*/  @P4 STG.E.U16 desc[UR8][R10.64], R27 ;  /* 0x0000001b0a004986 */ /* 0x000fe2000c101508 */
[----:B------:R-:W-:-:S03]  /*1f0c0*/  ISETP.LT.AND P4, PT, R13, UR10, !P2 ;  /* 0x0000000a0d007c0c */ /* 0x000fc6000d781270 */
[----:B------:R-:W2:Y:S04]  /*1f0d0*/  LDL.LU R13, [R1+0xd7c] ;  /* 0x000d7c00010d7983 */ /* 0x000ea80000300800 */
[----:B------:R0:W-:Y:S04]  /*1f0e0*/  @P5 STG.E.U16 desc[UR8][R28.64], R0 ;  /* 0x000000001c005986 */ /* 0x0001e8000c101508 */
[----:B0-----:R-:W4:Y:S04]  /*1f0f0*/  LDL.LU R28, [R1+0x34] ;  /* 0x00003400011c7983 */ /* 0x001f280000300800 */
[----:B------:R-:W4:Y:S01]  /*1f100*/  LDL.LU R29, [R1+0xd50] ;  /* 0x000d5000011d7983 */ /* 0x000f220000300800 */
[----:B------:R-:W-:Y:S01]  /*1f110*/  IMAD.WIDE R10, R8, 0x2, R22 ;  /* 0x00000002080a7825 */ /* 0x000fe200078e0216 */
[----:B------:R-:W-:-:S02]  /*1f120*/  ISETP.LT.AND P5, PT, R18, UR10, !P2 ;  /* 0x0000000a12007c0c */ /* 0x000fc4000d7a1270 */
[----:B---3--:R-:W-:Y:S01]  /*1f130*/  PRMT R9, R12, 0x7632, R9 ;  /* 0x000076320c097816 */ /* 0x008fe20000000009 */
[C---:B------:R-:W-:Y:S01]  /*1f140*/  IMAD.WIDE R26, R8.reuse, 0x2, R24 ;  /* 0x00000002081a7825 */ /* 0x040fe200078e0218 */
[----:B------:R0:W-:Y:S03]  /*1f150*/  @P1 STG.E.U16 desc[UR8][R10.64], R12 ;  /* 0x0000000c0a001986 */ /* 0x0001e6000c101508 */
[----:B------:R-:W-:Y:S01]  /*1f160*/  VIADD R8, R8, UR6 ;  /* 0x0000000608087c36 */ /* 0x000fe20008000000 */
[----:B------:R-:W-:Y:S01]  /*1f170*/  ISETP.LT.AND P1, PT, R15, UR10, !P2 ;  /* 0x0000000a0f007c0c */ /* 0x000fe2000d721270 */
[----:B------:R3:W-:Y:S01]  /*1f180*/  @P6 STG.E.U16 desc[UR8][R26.64], R9 ;  /* 0x000000091a006986 */ /* 0x0007e2000c101508 */
[----:B------:R-:W-:Y:S02]  /*1f190*/  ISETP.LT.AND P2, PT, R19, UR10, !P2 ;  /* 0x0000000a13007c0c */ /* 0x000fe4000d741270 */
[----:B------:R-:W-:Y:S01]  /*1f1a0*/  PRMT R0, R16, 0x7632, R0 ;  /* 0x0000763210007816 */ /* 0x000fe20000000000 */
[----:B0-----:R-:W-:-:S04]  /*1f1b0*/  IMAD.WIDE R10, R8, 0x2, R20 ;  /* 0x00000002080a7825 */ /* 0x001fc800078e0214 */
[----:B---3--:R-:W-:Y:S01]  /*1f1c0*/  IMAD.WIDE R26, R8, 0x2, R2 ;  /* 0x00000002081a7825 */ /* 0x008fe200078e0202 */
[----:B------:R0:W-:Y:S03]  /*1f1d0*/  @P4 STG.E.U16 desc[UR8][R10.64], R16 ;  /* 0x000000100a004986 */ /* 0x0001e6000c101508 */
[----:B------:R-:W-:Y:S01]  /*1f1e0*/  VIADD R9, R14, 0xc ;  /* 0x0000000c0e097836 */ /* 0x000fe20000000000 */
[----:B------:R3:W-:Y:S01]  /*1f1f0*/  @P5 STG.E.U16 desc[UR8][R26.64], R0 ;  /* 0x000000001a005986 */ /* 0x0007e2000c101508 */
[----:B-1----:R-:W-:-:S03]  /*1f200*/  PRMT R12, R4, 0x7632, R12 ;  /* 0x00007632040c7816 */ /* 0x002fc6000000000c */
[----:B------:R-:W-:Y:S01]  /*1f210*/  ISETP.GE.AND P6, PT, R9, UR11, PT ;  /* 0x0000000b09007c0c */ /* 0x000fe2000bfc6270 */
[C---:B0-----:R-:W-:Y:S01]  /*1f220*/  IMAD.WIDE R10, R8.reuse, 0x2, R22 ;  /* 0x00000002080a7825 */ /* 0x041fe200078e0216 */
[----:B------:R-:W4:Y:S03]  /*1f230*/  LDL.LU R16, [R1+0x38] ;  /* 0x0000380001107983 */ /* 0x000f260000300800 */
[C---:B---3--:R-:W-:Y:S02]  /*1f240*/  VIADD R0, R8.reuse, UR6 ;  /* 0x0000000608007c36 */ /* 0x048fe40008000000 */
[----:B------:R-:W-:Y:S01]  /*1f250*/  IMAD.WIDE R8, R8, 0x2, R24 ;  /* 0x0000000208087825 */ /* 0x000fe200078e0218 */
[----:B------:R0:W-:Y:S01]  /*1f260*/  @P1 STG.E.U16 desc[UR8][R10.64], R4 ;  /* 0x000000040a001986 */ /* 0x0001e2000c101508 */
[----:B------:R-:W-:-:S03]  /*1f270*/  ISETP.LT.AND P5, PT, R18, UR10, !P3 ;  /* 0x0000000a12007c0c */ /* 0x000fc6000dfa1270 */
[----:B------:R1:W-:Y:S01]  /*1f280*/  @P2 STG.E.U16 desc[UR8][R8.64], R12 ;  /* 0x0000000c08002986 */ /* 0x0003e2000c101508 */
[----:B------:R-:W-:Y:S01]  /*1f290*/  ISETP.LT.AND P2, PT, R15, UR10, !P3 ;  /* 0x0000000a0f007c0c */ /* 0x000fe2000df41270 */
[----:B0-----:R-:W-:-:S04]  /*1f2a0*/  IMAD.WIDE R10, R0, 0x2, R20 ;  /* 0x00000002000a7825 */ /* 0x001fc800078e0214 */
[----:B------:R-:W-:Y:S02]  /*1f2b0*/  VIADD R4, R14, 0xd ;  /* 0x0000000d0e047836 */ /* 0x000fe40000000000 */
[----:B-1----:R-:W-:-:S03]  /*1f2c0*/  IMAD.WIDE R8, R0, 0x2, R2 ;  /* 0x0000000200087825 */ /* 0x002fc600078e0202 */
[----:B------:R-:W-:Y:S01]  /*1f2d0*/  ISETP.GE.AND P1, PT, R4, UR11, PT ;  /* 0x0000000b04007c0c */ /* 0x000fe2000bf26270 */
[----:B------:R-:W-:Y:S01]  /*1f2e0*/  IMAD.WIDE R26, R0, 0x2, R24 ;  /* 0x00000002001a7825 */ /* 0x000fe200078e0218 */
[----:B--2---:R-:W-:Y:S02]  /*1f2f0*/  PRMT R4, R13, 0x7632, R4 ;  /* 0x000076320d047816 */ /* 0x004fe40000000004 */
[----:B----4-:R-:W-:Y:S02]  /*1f300*/  ISETP.LT.AND P4, PT, R29, UR10, !P3 ;  /* 0x0000000a1d007c0c */ /* 0x010fe4000df81270 */
[----:B------:R-:W-:Y:S02]  /*1f310*/  ISETP.LT.AND P3, PT, R19, UR10, !P3 ;  /* 0x0000000a13007c0c */ /* 0x000fe4000df61270 */
[----:B------:R-:W-:-:S09]  /*1f320*/  PRMT R12, R28, 0x7632, R12 ;  /* 0x000076321c0c7816 */ /* 0x000fd2000000000c */
[----:B------:R0:W-:Y:S04]  /*1f330*/  @P4 STG.E.U16 desc[UR8][R10.64], R28 ;  /* 0x0000001c0a004986 */ /* 0x0001e8000c101508 */
[----:B------:R1:W-:Y:S01]  /*1f340*/  @P5 STG.E.U16 desc[UR8][R8.64], R12 ;  /* 0x0000000c08005986 */ /* 0x0003e2000c101508 */
[----:B------:R-:W-:-:S03]  /*1f350*/  ISETP.LT.AND P5, PT, R18, UR10, !P0 ;  /* 0x0000000a12007c0c */ /* 0x000fc6000c7a1270 */
[----:B------:R-:W2:Y:S01]  /*1f360*/  LDL.LU R18, [R1+0xd78] ;  /* 0x000d780001127983 */ /* 0x000ea20000300800 */
[----:B0-----:R-:W-:-:S05]  /*1f370*/  IMAD.WIDE R10, R0, 0x2, R22 ;  /* 0x00000002000a7825 */ /* 0x001fca00078e0216 */
[----:B------:R-:W-:Y:S04]  /*1f380*/  @P2 STG.E.U16 desc[UR8][R10.64], R13 ;  /* 0x0000000d0a002986 */ /* 0x000fe8000c101508 */
[----:B------:R0:W-:Y:S01]  /*1f390*/  @P3 STG.E.U16 desc[UR8][R26.64], R4 ;  /* 0x000000041a003986 */ /* 0x0001e2000c101508 */
[----:B-1----:R-:W-:-:S03]  /*1f3a0*/  VIADD R12, R14, 0xe ;  /* 0x0000000e0e0c7836 */ /* 0x002fc60000000000 */
[----:B0-----:R-:W3:Y:S02]  /*1f3b0*/  LDL.LU R26, [R1+0xd58] ;  /* 0x000d5800011a7983 */ /* 0x001ee40000300800 */
[----:B------:R-:W-:Y:S01]  /*1f3c0*/  ISETP.GE.AND P3, PT, R12, UR11, PT ;  /* 0x0000000b0c007c0c */ /* 0x000fe2000bf66270 */
[----:B------:R-:W-:Y:S02]  /*1f3d0*/  VIADD R12, R14, 0xf ;  /* 0x0000000f0e0c7836 */ /* 0x000fe40000000000 */
[----:B------:R-:W4:Y:S04]  /*1f3e0*/  LDL.LU R14, [R1+0xd74] ;  /* 0x000d7400010e7983 */ /* 0x000f280000300800 */
[----:B------:R-:W4:Y:S01]  /*1f3f0*/  LDL.LU R28, [R1+0x3c] ;  /* 0x00003c00011c7983 */ /* 0x000f220000300800 */
[----:B------:R-:W-:Y:S01]  /*1f400*/  ISETP.LT.AND P4, PT, R29, UR10, !P0 ;  /* 0x0000000a1d007c0c */ /* 0x000fe2000c781270 */
[----:B------:R-:W-:Y:S01]  /*1f410*/  VIADD R0, R0, UR6 ;  /* 0x0000000600007c36 */ /* 0x000fe20008000000 */
[----:B------:R-:W-:-:S03]  /*1f420*/  ISETP.LT.AND P2, PT, R15, UR10, !P0 ;  /* 0x0000000a0f007c0c */ /* 0x000fc6000c741270 */
[C---:B------:R-:W-:Y:S01]  /*1f430*/  IMAD.WIDE R8, R0.reuse, 0x2, R20 ;  /* 0x0000000200087825 */ /* 0x040fe200078e0214 */
[----:B------:R-:W-:Y:S02]  /*1f440*/  PRMT R4, R17, 0x7632, R4 ;  /* 0x0000763211047816 */ /* 0x000fe40000000004 */
[----:B------:R-:W-:Y:S01]  /*1f450*/  ISETP.LT.AND P0, PT, R19, UR10, !P0 ;  /* 0x0000000a13007c0c */ /* 0x000fe2000c701270 */
[----:B------:R-:W-:-:S04]  /*1f460*/  IMAD.WIDE R10, R0, 0x2, R2 ;  /* 0x00000002000a7825 */ /* 0x000fc800078e0202 */
[----:B------:R0:W-:Y:S01]  /*1f470*/  @P4 STG.E.U16 desc[UR8][R8.64], R17 ;  /* 0x0000001108004986 */ /* 0x0001e2000c101508 */
[----:B------:R-:W-:-:S03]  /*1f480*/  ISETP.LT.AND P4, PT, R29, UR10, !P6 ;  /* 0x0000000a1d007c0c */ /* 0x000fc6000f781270 */
[----:B------:R1:W-:Y:S01]  /*1f490*/  @P5 STG.E.U16 desc[UR8][R10.64], R4 ;  /* 0x000000040a005986 */ /* 0x0003e2000c101508 */
[----:B------:R-:W-:Y:S01]  /*1f4a0*/  ISETP.LT.AND P5, PT, R15, UR10, !P6 ;  /* 0x0000000a0f007c0c */ /* 0x000fe2000f7a1270 */
[----:B0-----:R-:W-:-:S04]  /*1f4b0*/  IMAD.WIDE R8, R0, 0x2, R22 ;  /* 0x0000000200087825 */ /* 0x001fc800078e0216 */
[C---:B-1----:R-:W-:Y:S01]  /*1f4c0*/  VIADD R4, R0.reuse, UR6 ;  /* 0x0000000600047c36 */ /* 0x042fe20008000000 */
[----:B------:R0:W-:Y:S01]  /*1f4d0*/  @P2 STG.E.U16 desc[UR8][R8.64], R5 ;  /* 0x0000000508002986 */ /* 0x0001e2000c101508 */
[----:B------:R-:W-:Y:S01]  /*1f4e0*/  IMAD.WIDE R10, R0, 0x2, R24 ;  /* 0x00000002000a7825 */ /* 0x000fe200078e0218 */
[----:B------:R-:W-:Y:S02]  /*1f4f0*/  PRMT R0, R5, 0x7632, R0 ;  /* 0x0000763205007816 */ /* 0x000fe40000000000 */
[----:B------:R-:W-:-:S03]  /*1f500*/  PRMT R17, R16, 0x7632, R17 ;  /* 0x0000763210117816 */ /* 0x000fc60000000011 */
[----:B------:R1:W-:Y:S01]  /*1f510*/  @P0 STG.E.U16 desc[UR8][R10.64], R0 ;  /* 0x000000000a000986 */ /* 0x0003e2000c101508 */
[----:B0-----:R-:W-:Y:S01]  /*1f520*/  IMAD.WIDE R8, R4, 0x2, R20 ;  /* 0x0000000204087825 */ /* 0x001fe200078e0214 */
[----:B------:R-:W-:-:S04]  /*1f530*/  ISETP.GE.AND P0, PT, R12, UR11, PT ;  /* 0x0000000b0c007c0c */ /* 0x000fc8000bf06270 */
[----:B------:R0:W-:Y:S01]  /*1f540*/  @P4 STG.E.U16 desc[UR8][R8.64], R16 ;  /* 0x0000001008004986 */ /* 0x0001e2000c101508 */
[----:B------:R-:W-:Y:S01]  /*1f550*/  ISETP.LT.AND P4, PT, R29, UR10, !P1 ;  /* 0x0000000a1d007c0c */ /* 0x000fe2000cf81270 */
[----:B-1----:R-:W-:-:S04]  /*1f560*/  IMAD.WIDE R10, R4, 0x2, R22 ;  /* 0x00000002040a7825 */ /* 0x002fc800078e0216 */
[----:B------:R-:W-:-:S04]  /*1f570*/  IMAD.WIDE R12, R4, 0x2, R24 ;  /* 0x00000002040c7825 */ /* 0x000fc800078e0218 */
[----:B0-----:R-:W-:-:S04]  /*1f580*/  IMAD.WIDE R8, R4, 0x2, R2 ;  /* 0x0000000204087825 */ /* 0x001fc800078e0202 */
[----:B------:R-:W-:Y:S01]  /*1f590*/  VIADD R27, R4, UR6 ;  /* 0x00000006041b7c36 */ /* 0x000fe20008000000 */
[----:B--2---:R-:W-:Y:S02]  /*1f5a0*/  PRMT R0, R18, 0x7632, R0 ;  /* 0x0000763212007816 */ /* 0x004fe40000000000 */
[----:B---3--:R-:W-:Y:S02]  /*1f5b0*/  ISETP.LT.AND P2, PT, R26, UR10, !P6 ;  /* 0x0000000a1a007c0c */ /* 0x008fe4000f741270 */
[----:B------:R-:W-:Y:S02]  /*1f5c0*/  ISETP.LT.AND P6, PT, R19, UR10, !P6 ;  /* 0x0000000a13007c0c */ /* 0x000fe4000f7c1270 */
[----:B----4-:R-:W-:-:S09]  /*1f5d0*/  PRMT R5, R14, 0x7632, R5 ;  /* 0x000076320e057816 */ /* 0x010fd20000000005 */
[----:B------:R0:W-:Y:S01]  /*1f5e0*/  @P2 STG.E.U16 desc[UR8][R8.64], R17 ;  /* 0x0000001108002986 */ /* 0x0001e2000c101508 */
[----:B------:R-:W-:-:S03]  /*1f5f0*/  ISETP.LT.AND P2, PT, R26, UR10, !P1 ;  /* 0x0000000a1a007c0c */ /* 0x000fc6000cf41270 */
[----:B------:R-:W-:Y:S01]  /*1f600*/  @P5 STG.E.U16 desc[UR8][R10.64], R14 ;  /* 0x0000000e0a005986 */ /* 0x000fe2000c101508 */
[----:B------:R-:W-:-:S03]  /*1f610*/  ISETP.LT.AND P5, PT, R15, UR10, !P1 ;  /* 0x0000000a0f007c0c */ /* 0x000fc6000cfa1270 */
[----:B------:R1:W-:Y:S01]  /*1f620*/  @P6 STG.E.U16 desc[UR8][R12.64], R5 ;  /* 0x000000050c006986 */ /* 0x0003e2000c101508 */
[----:B------:R-:W-:Y:S02]  /*1f630*/  ISETP.LT.AND P1, PT, R19, UR10, !P1 ;  /* 0x0000000a13007c0c */ /* 0x000fe4000cf21270 */
[----:B------:R-:W-:Y:S01]  /*1f640*/  ISETP.LT.AND P6, PT, R29, UR10, !P3 ;  /* 0x0000000a1d007c0c */ /* 0x000fe2000dfc1270 */
[----:B0-----:R-:W-:-:S04]  /*1f650*/  IMAD.WIDE R16, R27, 0x2, R2 ;  /* 0x000000021b107825 */ /* 0x001fc800078e0202 */
[----:B-1----:R-:W-:-:S05]  /*1f660*/  IMAD.WIDE R4, R27, 0x2, R20 ;  /* 0x000000021b047825 */ /* 0x002fca00078e0214 */
[----:B------:R0:W-:Y:S01]  /*1f670*/  @P4 STG.E.U16 desc[UR8][R4.64], R18 ;  /* 0x0000001204004986 */ /* 0x0001e2000c101508 */
[----:B------:R-:W-:Y:S01]  /*1f680*/  ISETP.LT.AND P4, PT, R29, UR10, !P0 ;  /* 0x0000000a1d007c0c */ /* 0x000fe2000c781270 */
[C---:B------:R-:W-:Y:S02]  /*1f690*/  VIADD R29, R27.reuse, UR6 ;  /* 0x000000061b1d7c36 */ /* 0x040fe40008000000 */
[C---:B------:R-:W-:Y:S01]  /*1f6a0*/  IMAD.WIDE R8, R27.reuse, 0x2, R22 ;  /* 0x000000021b087825 */ /* 0x040fe200078e0216 */
[----:B------:R1:W-:Y:S03]  /*1f6b0*/  @P2 STG.E.U16 desc[UR8][R16.64], R0 ;  /* 0x0000000010002986 */ /* 0x0003e6000c101508 */
[----:B------:R-:W-:Y:S01]  /*1f6c0*/  IMAD.WIDE R10, R27, 0x2, R24 ;  /* 0x000000021b0a7825 */ /* 0x000fe200078e0218 */
[----:B0-----:R-:W-:-:S03]  /*1f6d0*/  PRMT R5, R6, 0x7632, R5 ;  /* 0x0000763206057816 */ /* 0x001fc60000000005 */
[----:B------:R-:W-:Y:S01]  /*1f6e0*/  IMAD.WIDE R12, R29, 0x2, R20 ;  /* 0x000000021d0c7825 */ /* 0x000fe200078e0214 */
[----:B------:R-:W-:Y:S01]  /*1f6f0*/  @P5 STG.E.U16 desc[UR8][R8.64], R6 ;  /* 0x0000000608005986 */ /* 0x000fe2000c101508 */
[----:B------:R-:W-:-:S03]  /*1f700*/  ISETP.LT.AND P2, PT, R26, UR10, !P3 ;  /* 0x0000000a1a007c0c */ /* 0x000fc6000df41270 */
[----:B------:R0:W-:Y:S01]  /*1f710*/  @P1 STG.E.U16 desc[UR8][R10.64], R5 ;  /* 0x000000050a001986 */ /* 0x0001e2000c101508 */
[----:B------:R-:W-:-:S03]  /*1f720*/  ISETP.LT.AND P1, PT, R15, UR10, !P0 ;  /* 0x0000000a0f007c0c */ /* 0x000fc6000c721270 */
[----:B------:R2:W-:Y:S01]  /*1f730*/  @P6 STG.E.U16 desc[UR8][R12.64], R28 ;  /* 0x0000001c0c006986 */ /* 0x0005e2000c101508 */
[----:B------:R-:W-:Y:S02]  /*1f740*/  ISETP.LT.AND P6, PT, R15, UR10, !P3 ;  /* 0x0000000a0f007c0c */ /* 0x000fe4000dfc1270 */
[----:B------:R-:W-:Y:S01]  /*1f750*/  ISETP.LT.AND P5, PT, R26, UR10, !P0 ;  /* 0x0000000a1a007c0c */ /* 0x000fe2000c7a1270 */
[----:B------:R-:W3:Y:S01]  /*1f760*/  LDL.LU R15, [R1+0xd70] ;  /* 0x000d7000010f7983 */ /* 0x000ee20000300800 */
[C---:B------:R-:W-:Y:S02]  /*1f770*/  ISETP.LT.AND P3, PT, R19.reuse, UR10, !P3 ;  /* 0x0000000a13007c0c */ /* 0x040fe4000df61270 */
[----:B------:R-:W-:Y:S02]  /*1f780*/  ISETP.LT.AND P0, PT, R19, UR10, !P0 ;  /* 0x0000000a13007c0c */ /* 0x000fe4000c701270 */
[----:B------:R-:W4:Y:S01]  /*1f790*/  LDL.LU R19, [R1+0xd6c] ;  /* 0x000d6c0001137983 */ /* 0x000f220000300800 */
[C---:B------:R-:W-:Y:S01]  /*1f7a0*/  VIADD R27, R29.reuse, UR6 ;  /* 0x000000061d1b7c36 */ /* 0x040fe20008000000 */
[----:B-1----:R-:W-:Y:S01]  /*1f7b0*/  PRMT R0, R28, 0x7632, R0 ;  /* 0x000076321c007816 */ /* 0x002fe20000000000 */
[----:B0-----:R-:W-:-:S04]  /*1f7c0*/  IMAD.WIDE R4, R29, 0x2, R2 ;  /* 0x000000021d047825 */ /* 0x001fc800078e0202 */
[C---:B------:R-:W-:Y:S01]  /*1f7d0*/  IMAD.WIDE R8, R29.reuse, 0x2, R22 ;  /* 0x000000021d087825 */ /* 0x040fe200078e0216 */
[----:B------:R2:W-:Y:S03]  /*1f7e0*/  @P2 STG.E.U16 desc[UR8][R4.64], R0 ;  /* 0x0000000004002986 */ /* 0x0005e6000c101508 */
[----:B------:R-:W-:-:S04]  /*1f7f0*/  IMAD.WIDE R16, R29, 0x2, R24 ;  /* 0x000000021d107825 */ /* 0x000fc800078e0218 */
[----:B------:R-:W-:-:S04]  /*1f800*/  IMAD.WIDE R20, R27, 0x2, R20 ;  /* 0x000000021b147825 */ /* 0x000fc800078e0214 */
[----:B------:R-:W-:-:S04]  /*1f810*/  IMAD.WIDE R2, R27, 0x2, R2 ;  /* 0x000000021b027825 */ /* 0x000fc800078e0202 */
[----:B------:R-:W-:-:S04]  /*1f820*/  IMAD.WIDE R22, R27, 0x2, R22 ;  /* 0x000000021b167825 */ /* 0x000fc800078e0216 */
[----:B------:R-:W-:Y:S01]  /*1f830*/  IMAD.WIDE R24, R27, 0x2, R24 ;  /* 0x000000021b187825 */ /* 0x000fe200078e0218 */
[----:B---3--:R-:W-:Y:S01]  /*1f840*/  PRMT R6, R15, 0x7632, R6 ;  /* 0x000076320f067816 */ /* 0x008fe20000000006 */
[----:B------:R2:W-:Y:S01]  /*1f850*/  @P6 STG.E.U16 desc[UR8][R8.64], R15 ;  /* 0x0000000f08006986 */ /* 0x0005e2000c101508 */
[----:B----4-:R-:W-:-:S03]  /*1f860*/  PRMT R10, R19, 0x7632, R10 ;  /* 0x00007632130a7816 */ /* 0x010fc6000000000a */
[----:B------:R2:W-:Y:S04]  /*1f870*/  @P3 STG.E.U16 desc[UR8][R16.64], R6 ;  /* 0x0000000610003986 */ /* 0x0005e8000c101508 */
[----:B------:R2:W-:Y:S04]  /*1f880*/  @P4 STG.E.U16 desc[UR8][R20.64], R19 ;  /* 0x0000001314004986 */ /* 0x0005e8000c101508 */
[----:B------:R2:W-:Y:S04]  /*1f890*/  @P5 STG.E.U16 desc[UR8][R2.64], R10 ;  /* 0x0000000a02005986 */ /* 0x0005e8000c101508 */
[----:B------:R2:W-:Y:S01]  /*1f8a0*/  @P1 STG.E.U16 desc[UR8][R22.64], R7 ;  /* 0x0000000716001986 */ /* 0x0005e2000c101508 */
[----:B------:R-:W-:Y:S05]  /*1f8b0*/  @!P0 EXIT ;  /* 0x000000000000894d */ /* 0x000fea0003800000 */
[----:B--2---:R-:W-:-:S05]  /*1f8c0*/  PRMT R12, R7, 0x7632, R12 ;  /* 0x00007632070c7816 */ /* 0x004fca000000000c */
[----:B------:R-:W-:Y:S01]  /*1f8d0*/  STG.E.U16 desc[UR8][R24.64], R12 ;  /* 0x0000000c18007986 */ /* 0x000fe2000c101508 */
[----:B------:R-:W-:Y:S05]  /*1f8e0*/  EXIT ;  /* 0x000000000000794d */ /* 0x000fea0003800000 */
.L_x_2:
[----:B------:R-:W-:-:S00]  /*1f8f0*/  BRA `(.L_x_2) ;  /* 0xfffffffc00fc7947 */ /* 0x000fc0000383ffff */
[----:B------:R-:W-:-:S00]  /*1f900*/  NOP ;  /* 0x0000000000007918 */ /* 0x000fc00000000000 */
[----:B------:R-:W-:-:S00]  /*1f910*/  NOP ;  /* 0x0000000000007918 */ /* 0x000fc00000000000 */
[----:B------:R-:W-:-:S00]  /*1f920*/  NOP ;  /* 0x0000000000007918 */ /* 0x000fc00000000000 */
[----:B------:R-:W-:-:S00]  /*1f930*/  NOP ;  /* 0x0000000000007918 */ /* 0x000fc00000000000 */
[----:B------:R-:W-:-:S00]  /*1f940*/  NOP ;  /* 0x0000000000007918 */ /* 0x000fc00000000000 */
[----:B------:R-:W-:-:S00]  /*1f950*/  NOP ;  /* 0x0000000000007918 */ /* 0x000fc00000000000 */
[----:B------:R-:W-:-:S00]  /*1f960*/  NOP ;  /* 0x0000000000007918 */ /* 0x000fc00000000000 */
[----:B------:R-:W-:-:S00]  /*1f970*/  NOP ;  /* 0x0000000000007918 */ /* 0x000fc00000000000 */
.L_x_3:


//--------------------- .nv.shared.matmul_kernel  --------------------------
	.section	.nv.shared.matmul_kernel,"aw",@nobits
	.sectionflags	@""
	.align	16
	.zero		1024


//--------------------- .nv.shared.reserved.0     --------------------------
	.section	.nv.shared.reserved.0,"aw",@nobits
	.weak		__nv_reservedSMEM_offset_0_alias
	.size		__nv_reservedSMEM_offset_0_alias, 0, 0
	.other		__nv_reservedSMEM_offset_0_alias,@"STO_CUDA_RESERVED_SHARED STV_DEFAULT"
__nv_reservedSMEM_offset_0_alias:
	.zero		0


//--------------------- .nv.constant0.matmul_kernel --------------------------
	.section	.nv.constant0.matmul_kernel,"a",@progbits
	.sectionflags	@""
	.align	4
.nv.constant0.matmul_kernel:
	.zero		608


//--------------------- SYMBOLS --------------------------

	.type		.nv.reservedSmem.offset0,@object
	.size		.nv.reservedSmem.offset0,0x4
